//
// Generated by NVIDIA NVVM Compiler
//
// Compiler Build ID: CL-36424714
// Cuda compilation tools, release 13.0, V13.0.88
// Based on NVVM 20.0.0
//

.version 9.0
.target sm_100
.address_size 64

	// .globl	_Z15rms_norm_kernelPKfS0_Pfiif
// _ZZ15rms_norm_kernelPKfS0_PfiifE5s_rms has been demoted
// _ZZ16block_reduce_sumfE6shared has been demoted
.global .align 4 .b8 __cudart_i2opi_f[24] = {65, 144, 67, 60, 153, 149, 98, 219, 192, 221, 52, 245, 209, 87, 39, 252, 41, 21, 68, 78, 110, 131, 249, 162};

.visible .entry _Z15rms_norm_kernelPKfS0_Pfiif(
	.param .u64 .ptr .align 1 _Z15rms_norm_kernelPKfS0_Pfiif_param_0,
	.param .u64 .ptr .align 1 _Z15rms_norm_kernelPKfS0_Pfiif_param_1,
	.param .u64 .ptr .align 1 _Z15rms_norm_kernelPKfS0_Pfiif_param_2,
	.param .u32 _Z15rms_norm_kernelPKfS0_Pfiif_param_3,
	.param .u32 _Z15rms_norm_kernelPKfS0_Pfiif_param_4,
	.param .f32 _Z15rms_norm_kernelPKfS0_Pfiif_param_5
)
{
	.reg .pred 	%p<20>;
	.reg .b32 	%r<42>;
	.reg .b32 	%f<43>;
	.reg .b64 	%rd<19>;
	// demoted variable
	.shared .align 4 .f32 _ZZ15rms_norm_kernelPKfS0_PfiifE5s_rms;
	// demoted variable
	.shared .align 4 .b8 _ZZ16block_reduce_sumfE6shared[128];
	ld.param.u64 	%rd5, [_Z15rms_norm_kernelPKfS0_Pfiif_param_0];
	ld.param.u64 	%rd6, [_Z15rms_norm_kernelPKfS0_Pfiif_param_1];
	ld.param.u64 	%rd7, [_Z15rms_norm_kernelPKfS0_Pfiif_param_2];
	ld.param.u32 	%r11, [_Z15rms_norm_kernelPKfS0_Pfiif_param_3];
	ld.param.u32 	%r10, [_Z15rms_norm_kernelPKfS0_Pfiif_param_4];
	ld.param.f32 	%f9, [_Z15rms_norm_kernelPKfS0_Pfiif_param_5];
	mov.u32 	%r1, %ctaid.x;
	setp.ge.s32 	%p1, %r1, %r11;
	@%p1 bra 	$L__BB0_14;
	cvta.to.global.u64 	%rd8, %rd5;
	mul.lo.s32 	%r12, %r10, %r1;
	cvt.s64.s32 	%rd1, %r12;
	mul.wide.s32 	%rd9, %r12, 4;
	add.s64 	%rd2, %rd8, %rd9;
	mov.u32 	%r41, %tid.x;
	setp.ge.s32 	%p2, %r41, %r10;
	mov.f32 	%f41, 0f00000000;
	@%p2 bra 	$L__BB0_4;
	mov.f32 	%f41, 0f00000000;
	mov.u32 	%r3, %ntid.x;
	mov.u32 	%r40, %r41;
$L__BB0_3:
	mul.wide.s32 	%rd10, %r40, 4;
	add.s64 	%rd11, %rd2, %rd10;
	ld.global.nc.f32 	%f12, [%rd11];
	fma.rn.f32 	%f41, %f12, %f12, %f41;
	add.s32 	%r40, %r40, %r3;
	setp.lt.s32 	%p3, %r40, %r10;
	@%p3 bra 	$L__BB0_3;
$L__BB0_4:
	and.b32  	%r6, %r41, 31;
	mov.b32 	%r13, %f41;
	shfl.sync.down.b32	%r14|%p4, %r13, 16, 31, -1;
	mov.b32 	%f13, %r14;
	add.f32 	%f14, %f41, %f13;
	mov.b32 	%r15, %f14;
	shfl.sync.down.b32	%r16|%p5, %r15, 8, 31, -1;
	mov.b32 	%f15, %r16;
	add.f32 	%f16, %f14, %f15;
	mov.b32 	%r17, %f16;
	shfl.sync.down.b32	%r18|%p6, %r17, 4, 31, -1;
	mov.b32 	%f17, %r18;
	add.f32 	%f18, %f16, %f17;
	mov.b32 	%r19, %f18;
	shfl.sync.down.b32	%r20|%p7, %r19, 2, 31, -1;
	mov.b32 	%f19, %r20;
	add.f32 	%f20, %f18, %f19;
	mov.b32 	%r21, %f20;
	shfl.sync.down.b32	%r22|%p8, %r21, 1, 31, -1;
	mov.b32 	%f21, %r22;
	add.f32 	%f4, %f20, %f21;
	setp.ne.s32 	%p9, %r6, 0;
	@%p9 bra 	$L__BB0_6;
	shr.u32 	%r23, %r41, 3;
	mov.u32 	%r24, _ZZ16block_reduce_sumfE6shared;
	add.s32 	%r25, %r24, %r23;
	st.shared.f32 	[%r25], %f4;
$L__BB0_6:
	bar.sync 	0;
	mov.u32 	%r7, %ntid.x;
	shr.u32 	%r26, %r7, 5;
	setp.ge.u32 	%p10, %r41, %r26;
	mov.f32 	%f42, 0f00000000;
	@%p10 bra 	$L__BB0_8;
	shl.b32 	%r27, %r6, 2;
	mov.u32 	%r28, _ZZ16block_reduce_sumfE6shared;
	add.s32 	%r29, %r28, %r27;
	ld.shared.f32 	%f42, [%r29];
$L__BB0_8:
	setp.gt.u32 	%p11, %r41, 31;
	@%p11 bra 	$L__BB0_11;
	mov.b32 	%r30, %f42;
	shfl.sync.down.b32	%r31|%p12, %r30, 16, 31, -1;
	mov.b32 	%f23, %r31;
	add.f32 	%f24, %f42, %f23;
	mov.b32 	%r32, %f24;
	shfl.sync.down.b32	%r33|%p13, %r32, 8, 31, -1;
	mov.b32 	%f25, %r33;
	add.f32 	%f26, %f24, %f25;
	mov.b32 	%r34, %f26;
	shfl.sync.down.b32	%r35|%p14, %r34, 4, 31, -1;
	mov.b32 	%f27, %r35;
	add.f32 	%f28, %f26, %f27;
	mov.b32 	%r36, %f28;
	shfl.sync.down.b32	%r37|%p15, %r36, 2, 31, -1;
	mov.b32 	%f29, %r37;
	add.f32 	%f30, %f28, %f29;
	mov.b32 	%r38, %f30;
	shfl.sync.down.b32	%r39|%p16, %r38, 1, 31, -1;
	mov.b32 	%f31, %r39;
	add.f32 	%f7, %f30, %f31;
	setp.ne.s32 	%p17, %r41, 0;
	@%p17 bra 	$L__BB0_11;
	cvt.rn.f32.s32 	%f32, %r10;
	div.rn.f32 	%f33, %f7, %f32;
	add.f32 	%f34, %f9, %f33;
	rsqrt.approx.f32 	%f35, %f34;
	st.shared.f32 	[_ZZ15rms_norm_kernelPKfS0_PfiifE5s_rms], %f35;
$L__BB0_11:
	setp.ge.s32 	%p18, %r41, %r10;
	bar.sync 	0;
	@%p18 bra 	$L__BB0_14;
	ld.shared.f32 	%f8, [_ZZ15rms_norm_kernelPKfS0_PfiifE5s_rms];
	cvta.to.global.u64 	%rd3, %rd6;
	cvta.to.global.u64 	%rd4, %rd7;
$L__BB0_13:
	cvt.s64.s32 	%rd12, %r41;
	mul.wide.s32 	%rd13, %r41, 4;
	add.s64 	%rd14, %rd2, %rd13;
	ld.global.nc.f32 	%f36, [%rd14];
	mul.f32 	%f37, %f8, %f36;
	add.s64 	%rd15, %rd3, %rd13;
	ld.global.nc.f32 	%f38, [%rd15];
	mul.f32 	%f39, %f37, %f38;
	add.s64 	%rd16, %rd12, %rd1;
	shl.b64 	%rd17, %rd16, 2;
	add.s64 	%rd18, %rd4, %rd17;
	st.global.f32 	[%rd18], %f39;
	add.s32 	%r41, %r41, %r7;
	setp.lt.s32 	%p19, %r41, %r10;
	@%p19 bra 	$L__BB0_13;
$L__BB0_14:
	ret;

}
	// .globl	_Z11rope_kernelPfS_PKfS1_iiiii
.visible .entry _Z11rope_kernelPfS_PKfS1_iiiii(
	.param .u64 .ptr .align 1 _Z11rope_kernelPfS_PKfS1_iiiii_param_0,
	.param .u64 .ptr .align 1 _Z11rope_kernelPfS_PKfS1_iiiii_param_1,
	.param .u64 .ptr .align 1 _Z11rope_kernelPfS_PKfS1_iiiii_param_2,
	.param .u64 .ptr .align 1 _Z11rope_kernelPfS_PKfS1_iiiii_param_3,
	.param .u32 _Z11rope_kernelPfS_PKfS1_iiiii_param_4,
	.param .u32 _Z11rope_kernelPfS_PKfS1_iiiii_param_5,
	.param .u32 _Z11rope_kernelPfS_PKfS1_iiiii_param_6,
	.param .u32 _Z11rope_kernelPfS_PKfS1_iiiii_param_7,
	.param .u32 _Z11rope_kernelPfS_PKfS1_iiiii_param_8
)
{
	.reg .pred 	%p<12>;
	.reg .b32 	%r<57>;
	.reg .b32 	%f<81>;
	.reg .b64 	%rd<49>;

	ld.param.u64 	%rd6, [_Z11rope_kernelPfS_PKfS1_iiiii_param_0];
	ld.param.u64 	%rd7, [_Z11rope_kernelPfS_PKfS1_iiiii_param_1];
	ld.param.u64 	%rd8, [_Z11rope_kernelPfS_PKfS1_iiiii_param_2];
	ld.param.u32 	%r33, [_Z11rope_kernelPfS_PKfS1_iiiii_param_4];
	ld.param.u32 	%r29, [_Z11rope_kernelPfS_PKfS1_iiiii_param_5];
	ld.param.u32 	%r30, [_Z11rope_kernelPfS_PKfS1_iiiii_param_6];
	ld.param.u32 	%r31, [_Z11rope_kernelPfS_PKfS1_iiiii_param_7];
	ld.param.u32 	%r32, [_Z11rope_kernelPfS_PKfS1_iiiii_param_8];
	cvta.to.global.u64 	%rd1, %rd7;
	cvta.to.global.u64 	%rd2, %rd6;
	cvta.to.global.u64 	%rd3, %rd8;
	mov.u32 	%r1, %ctaid.z;
	mov.u32 	%r2, %ctaid.y;
	mov.u32 	%r3, %ctaid.x;
	setp.ge.s32 	%p1, %r1, %r33;
	setp.ge.s32 	%p2, %r2, %r29;
	or.pred  	%p3, %p1, %p2;
	setp.ge.s32 	%p4, %r3, %r30;
	or.pred  	%p5, %p3, %p4;
	@%p5 bra 	$L__BB1_8;
	mad.lo.s32 	%r34, %r29, %r1, %r2;
	mad.lo.s32 	%r35, %r34, %r30, %r3;
	mul.lo.s32 	%r4, %r35, %r31;
	shr.u32 	%r36, %r31, 31;
	add.s32 	%r37, %r31, %r36;
	shr.s32 	%r5, %r37, 1;
	mov.u32 	%r56, %tid.x;
	setp.ge.s32 	%p6, %r56, %r5;
	@%p6 bra 	$L__BB1_8;
	add.s32 	%r38, %r32, %r3;
	mul.lo.s32 	%r7, %r38, %r5;
	mov.u32 	%r8, %ntid.x;
	add.s32 	%r39, %r56, %r8;
	max.u32 	%r40, %r5, %r39;
	setp.lt.u32 	%p7, %r39, %r5;
	selp.u32 	%r41, 1, 0, %p7;
	add.s32 	%r42, %r39, %r41;
	sub.s32 	%r43, %r40, %r42;
	div.u32 	%r44, %r43, %r8;
	add.s32 	%r9, %r44, %r41;
	and.b32  	%r45, %r9, 3;
	setp.eq.s32 	%p8, %r45, 3;
	@%p8 bra 	$L__BB1_5;
	add.s32 	%r46, %r9, 1;
	and.b32  	%r47, %r46, 3;
	mul.wide.s32 	%rd4, %r5, 4;
	add.s32 	%r52, %r56, %r4;
	add.s32 	%r51, %r56, %r7;
	neg.s32 	%r50, %r47;
	mad.lo.s32 	%r56, %r8, %r47, %r56;
$L__BB1_4:
	.pragma "nounroll";
	ld.param.u64 	%rd47, [_Z11rope_kernelPfS_PKfS1_iiiii_param_3];
	mul.wide.s32 	%rd9, %r52, 4;
	add.s64 	%rd10, %rd1, %rd9;
	add.s64 	%rd11, %rd2, %rd9;
	mul.wide.s32 	%rd12, %r51, 4;
	cvta.to.global.u64 	%rd13, %rd47;
	add.s64 	%rd14, %rd13, %rd12;
	add.s64 	%rd15, %rd3, %rd12;
	ld.global.nc.f32 	%f1, [%rd15];
	ld.global.nc.f32 	%f2, [%rd14];
	ld.global.f32 	%f3, [%rd11];
	add.s64 	%rd16, %rd11, %rd4;
	ld.global.f32 	%f4, [%rd16];
	mul.f32 	%f5, %f1, %f3;
	mul.f32 	%f6, %f2, %f4;
	sub.f32 	%f7, %f5, %f6;
	st.global.f32 	[%rd11], %f7;
	mul.f32 	%f8, %f1, %f4;
	fma.rn.f32 	%f9, %f2, %f3, %f8;
	st.global.f32 	[%rd16], %f9;
	ld.global.f32 	%f10, [%rd10];
	add.s64 	%rd17, %rd10, %rd4;
	ld.global.f32 	%f11, [%rd17];
	mul.f32 	%f12, %f1, %f10;
	mul.f32 	%f13, %f2, %f11;
	sub.f32 	%f14, %f12, %f13;
	st.global.f32 	[%rd10], %f14;
	mul.f32 	%f15, %f1, %f11;
	fma.rn.f32 	%f16, %f2, %f10, %f15;
	st.global.f32 	[%rd17], %f16;
	add.s32 	%r52, %r52, %r8;
	add.s32 	%r51, %r51, %r8;
	add.s32 	%r50, %r50, 1;
	setp.ne.s32 	%p9, %r50, 0;
	@%p9 bra 	$L__BB1_4;
$L__BB1_5:
	setp.lt.u32 	%p10, %r9, 3;
	@%p10 bra 	$L__BB1_8;
	add.s32 	%r55, %r56, %r4;
	add.s32 	%r54, %r56, %r7;
	mul.wide.s32 	%rd24, %r5, 4;
$L__BB1_7:
	ld.param.u64 	%rd48, [_Z11rope_kernelPfS_PKfS1_iiiii_param_3];
	mul.wide.s32 	%rd18, %r54, 4;
	add.s64 	%rd19, %rd3, %rd18;
	ld.global.nc.f32 	%f17, [%rd19];
	cvta.to.global.u64 	%rd20, %rd48;
	add.s64 	%rd21, %rd20, %rd18;
	ld.global.nc.f32 	%f18, [%rd21];
	mul.wide.s32 	%rd22, %r55, 4;
	add.s64 	%rd23, %rd2, %rd22;
	ld.global.f32 	%f19, [%rd23];
	add.s64 	%rd25, %rd23, %rd24;
	ld.global.f32 	%f20, [%rd25];
	mul.f32 	%f21, %f17, %f19;
	mul.f32 	%f22, %f18, %f20;
	sub.f32 	%f23, %f21, %f22;
	st.global.f32 	[%rd23], %f23;
	mul.f32 	%f24, %f17, %f20;
	fma.rn.f32 	%f25, %f18, %f19, %f24;
	st.global.f32 	[%rd25], %f25;
	add.s64 	%rd26, %rd1, %rd22;
	ld.global.f32 	%f26, [%rd26];
	add.s64 	%rd27, %rd26, %rd24;
	ld.global.f32 	%f27, [%rd27];
	mul.f32 	%f28, %f17, %f26;
	mul.f32 	%f29, %f18, %f27;
	sub.f32 	%f30, %f28, %f29;
	st.global.f32 	[%rd26], %f30;
	mul.f32 	%f31, %f17, %f27;
	fma.rn.f32 	%f32, %f18, %f26, %f31;
	st.global.f32 	[%rd27], %f32;
	mov.u32 	%r48, %ntid.x;
	shl.b32 	%r49, %r48, 2;
	cvt.u64.u32 	%rd28, %r49;
	add.s64 	%rd29, %rd19, %rd28;
	ld.global.nc.f32 	%f33, [%rd29];
	add.s64 	%rd30, %rd21, %rd28;
	ld.global.nc.f32 	%f34, [%rd30];
	add.s64 	%rd31, %rd23, %rd28;
	ld.global.f32 	%f35, [%rd31];
	add.s64 	%rd32, %rd31, %rd24;
	ld.global.f32 	%f36, [%rd32];
	mul.f32 	%f37, %f33, %f35;
	mul.f32 	%f38, %f34, %f36;
	sub.f32 	%f39, %f37, %f38;
	st.global.f32 	[%rd31], %f39;
	mul.f32 	%f40, %f33, %f36;
	fma.rn.f32 	%f41, %f34, %f35, %f40;
	st.global.f32 	[%rd32], %f41;
	add.s64 	%rd33, %rd26, %rd28;
	ld.global.f32 	%f42, [%rd33];
	add.s64 	%rd34, %rd33, %rd24;
	ld.global.f32 	%f43, [%rd34];
	mul.f32 	%f44, %f33, %f42;
	mul.f32 	%f45, %f34, %f43;
	sub.f32 	%f46, %f44, %f45;
	st.global.f32 	[%rd33], %f46;
	mul.f32 	%f47, %f33, %f43;
	fma.rn.f32 	%f48, %f34, %f42, %f47;
	st.global.f32 	[%rd34], %f48;
	add.s64 	%rd35, %rd29, %rd28;
	ld.global.nc.f32 	%f49, [%rd35];
	add.s64 	%rd36, %rd30, %rd28;
	ld.global.nc.f32 	%f50, [%rd36];
	add.s64 	%rd37, %rd31, %rd28;
	ld.global.f32 	%f51, [%rd37];
	add.s64 	%rd38, %rd37, %rd24;
	ld.global.f32 	%f52, [%rd38];
	mul.f32 	%f53, %f49, %f51;
	mul.f32 	%f54, %f50, %f52;
	sub.f32 	%f55, %f53, %f54;
	st.global.f32 	[%rd37], %f55;
	mul.f32 	%f56, %f49, %f52;
	fma.rn.f32 	%f57, %f50, %f51, %f56;
	st.global.f32 	[%rd38], %f57;
	add.s64 	%rd39, %rd33, %rd28;
	ld.global.f32 	%f58, [%rd39];
	add.s64 	%rd40, %rd39, %rd24;
	ld.global.f32 	%f59, [%rd40];
	mul.f32 	%f60, %f49, %f58;
	mul.f32 	%f61, %f50, %f59;
	sub.f32 	%f62, %f60, %f61;
	st.global.f32 	[%rd39], %f62;
	mul.f32 	%f63, %f49, %f59;
	fma.rn.f32 	%f64, %f50, %f58, %f63;
	st.global.f32 	[%rd40], %f64;
	add.s64 	%rd41, %rd35, %rd28;
	ld.global.nc.f32 	%f65, [%rd41];
	add.s64 	%rd42, %rd36, %rd28;
	ld.global.nc.f32 	%f66, [%rd42];
	add.s64 	%rd43, %rd37, %rd28;
	ld.global.f32 	%f67, [%rd43];
	add.s64 	%rd44, %rd43, %rd24;
	ld.global.f32 	%f68, [%rd44];
	mul.f32 	%f69, %f65, %f67;
	mul.f32 	%f70, %f66, %f68;
	sub.f32 	%f71, %f69, %f70;
	st.global.f32 	[%rd43], %f71;
	mul.f32 	%f72, %f65, %f68;
	fma.rn.f32 	%f73, %f66, %f67, %f72;
	st.global.f32 	[%rd44], %f73;
	add.s64 	%rd45, %rd39, %rd28;
	ld.global.f32 	%f74, [%rd45];
	add.s64 	%rd46, %rd45, %rd24;
	ld.global.f32 	%f75, [%rd46];
	mul.f32 	%f76, %f65, %f74;
	mul.f32 	%f77, %f66, %f75;
	sub.f32 	%f78, %f76, %f77;
	st.global.f32 	[%rd45], %f78;
	mul.f32 	%f79, %f65, %f75;
	fma.rn.f32 	%f80, %f66, %f74, %f79;
	st.global.f32 	[%rd46], %f80;
	add.s32 	%r56, %r56, %r49;
	add.s32 	%r55, %r55, %r49;
	add.s32 	%r54, %r54, %r49;
	setp.lt.s32 	%p11, %r56, %r5;
	@%p11 bra 	$L__BB1_7;
$L__BB1_8:
	ret;

}
	// .globl	_Z22rope_precompute_kernelPfS_iif
.visible .entry _Z22rope_precompute_kernelPfS_iif(
	.param .u64 .ptr .align 1 _Z22rope_precompute_kernelPfS_iif_param_0,
	.param .u64 .ptr .align 1 _Z22rope_precompute_kernelPfS_iif_param_1,
	.param .u32 _Z22rope_precompute_kernelPfS_iif_param_2,
	.param .u32 _Z22rope_precompute_kernelPfS_iif_param_3,
	.param .f32 _Z22rope_precompute_kernelPfS_iif_param_4
)
{
	.local .align 4 .b8 	__local_depot2[28];
	.reg .b64 	%SP;
	.reg .b64 	%SPL;
	.reg .pred 	%p<41>;
	.reg .b32 	%r<102>;
	.reg .b32 	%f<129>;
	.reg .b64 	%rd<47>;
	.reg .b64 	%fd<5>;

	mov.u64 	%SPL, __local_depot2;
	ld.param.u64 	%rd16, [_Z22rope_precompute_kernelPfS_iif_param_0];
	ld.param.u64 	%rd17, [_Z22rope_precompute_kernelPfS_iif_param_1];
	ld.param.u32 	%r33, [_Z22rope_precompute_kernelPfS_iif_param_2];
	ld.param.u32 	%r32, [_Z22rope_precompute_kernelPfS_iif_param_3];
	ld.param.f32 	%f19, [_Z22rope_precompute_kernelPfS_iif_param_4];
	add.u64 	%rd1, %SPL, 0;
	mov.u32 	%r1, %ctaid.x;
	mov.u32 	%r2, %tid.x;
	setp.ge.s32 	%p1, %r1, %r33;
	shr.u32 	%r34, %r32, 31;
	add.s32 	%r35, %r32, %r34;
	shr.s32 	%r3, %r35, 1;
	setp.ge.s32 	%p2, %r2, %r3;
	or.pred  	%p3, %p1, %p2;
	mov.f32 	%f126, 0f3F800000;
	@%p3 bra 	$L__BB2_26;
	shl.b32 	%r36, %r2, 1;
	cvt.rn.f32.u32 	%f21, %r36;
	cvt.rn.f32.s32 	%f22, %r32;
	div.rn.f32 	%f23, %f21, %f22;
	mul.f32 	%f24, %f23, 0f3F000000;
	cvt.rzi.f32.f32 	%f25, %f24;
	add.f32 	%f26, %f25, %f25;
	sub.f32 	%f27, %f23, %f26;
	abs.f32 	%f2, %f27;
	abs.f32 	%f3, %f19;
	setp.lt.f32 	%p4, %f3, 0f00800000;
	mul.f32 	%f28, %f3, 0f4B800000;
	selp.f32 	%f29, %f28, %f3, %p4;
	selp.f32 	%f30, 0fC1C00000, 0f00000000, %p4;
	mov.b32 	%r37, %f29;
	add.s32 	%r38, %r37, -1060439283;
	and.b32  	%r39, %r38, -8388608;
	sub.s32 	%r40, %r37, %r39;
	mov.b32 	%f31, %r40;
	cvt.rn.f32.s32 	%f32, %r39;
	fma.rn.f32 	%f33, %f32, 0f34000000, %f30;
	add.f32 	%f34, %f31, 0fBF800000;
	add.f32 	%f35, %f31, 0f3F800000;
	rcp.approx.ftz.f32 	%f36, %f35;
	add.f32 	%f37, %f34, %f34;
	mul.f32 	%f38, %f37, %f36;
	mul.f32 	%f39, %f38, %f38;
	sub.f32 	%f40, %f34, %f38;
	add.f32 	%f41, %f40, %f40;
	neg.f32 	%f42, %f38;
	fma.rn.f32 	%f43, %f42, %f34, %f41;
	mul.rn.f32 	%f44, %f36, %f43;
	fma.rn.f32 	%f45, %f39, 0f3A2C32E4, 0f3B52E7DB;
	fma.rn.f32 	%f46, %f45, %f39, 0f3C93BB73;
	fma.rn.f32 	%f47, %f46, %f39, 0f3DF6384F;
	mul.rn.f32 	%f48, %f47, %f39;
	fma.rn.f32 	%f49, %f38, 0f3FB8AA3B, %f33;
	sub.f32 	%f50, %f33, %f49;
	fma.rn.f32 	%f51, %f38, 0f3FB8AA3B, %f50;
	fma.rn.f32 	%f52, %f44, 0f3FB8AA3B, %f51;
	fma.rn.f32 	%f53, %f38, 0f32A55E34, %f52;
	mul.f32 	%f54, %f48, 0f40400000;
	fma.rn.f32 	%f55, %f54, %f44, %f53;
	fma.rn.f32 	%f56, %f48, %f38, %f55;
	add.rn.f32 	%f57, %f49, %f56;
	neg.f32 	%f58, %f49;
	add.rn.f32 	%f59, %f57, %f58;
	neg.f32 	%f60, %f59;
	add.rn.f32 	%f61, %f56, %f60;
	mul.rn.f32 	%f62, %f57, %f23;
	neg.f32 	%f63, %f62;
	fma.rn.f32 	%f64, %f57, %f23, %f63;
	fma.rn.f32 	%f65, %f61, %f23, %f64;
	cvt.rni.f32.f32 	%f66, %f62;
	sub.f32 	%f67, %f62, %f66;
	add.f32 	%f68, %f67, %f65;
	fma.rn.f32 	%f69, %f68, 0f391FCB8E, 0f3AAF85ED;
	fma.rn.f32 	%f70, %f69, %f68, 0f3C1D9856;
	fma.rn.f32 	%f71, %f70, %f68, 0f3D6357BB;
	fma.rn.f32 	%f72, %f71, %f68, 0f3E75FDEC;
	fma.rn.f32 	%f73, %f72, %f68, 0f3F317218;
	fma.rn.f32 	%f74, %f73, %f68, 0f3F800000;
	cvt.rzi.s32.f32 	%r41, %f66;
	setp.gt.f32 	%p5, %f66, 0f00000000;
	selp.b32 	%r42, 0, -2097152000, %p5;
	add.s32 	%r43, %r42, 2130706432;
	mov.b32 	%f75, %r43;
	mul.f32 	%f76, %f74, %f75;
	shl.b32 	%r44, %r41, 23;
	sub.s32 	%r45, %r44, %r42;
	mov.b32 	%f77, %r45;
	mul.f32 	%f78, %f76, %f77;
	abs.f32 	%f79, %f62;
	setp.gt.f32 	%p6, %f79, 0f43180000;
	setp.lt.f32 	%p7, %f62, 0f00000000;
	selp.f32 	%f80, 0f00000000, 0f7F800000, %p7;
	selp.f32 	%f4, %f80, %f78, %p6;
	setp.eq.f32 	%p8, %f19, 0f3F800000;
	setp.eq.f32 	%p9, %f23, 0f00000000;
	or.pred  	%p10, %p8, %p9;
	@%p10 bra 	$L__BB2_9;
	setp.num.f32 	%p11, %f3, %f3;
	abs.f32 	%f81, %f23;
	setp.num.f32 	%p12, %f81, %f81;
	and.pred  	%p13, %p11, %p12;
	@%p13 bra 	$L__BB2_4;
	add.rn.f32 	%f126, %f19, %f23;
	bra.uni 	$L__BB2_9;
$L__BB2_4:
	setp.neu.f32 	%p14, %f19, 0f00000000;
	setp.neu.f32 	%p15, %f3, 0f7F800000;
	and.pred  	%p16, %p14, %p15;
	@%p16 bra 	$L__BB2_6;
	setp.neu.f32 	%p23, %f2, 0f3F800000;
	add.f32 	%f86, %f19, %f19;
	mov.b32 	%r46, %f86;
	setp.lt.f32 	%p24, %f23, 0f00000000;
	xor.b32  	%r47, %r46, 2139095040;
	selp.b32 	%r48, %r47, %r46, %p24;
	and.b32  	%r49, %r48, 2147483647;
	selp.b32 	%r50, %r49, %r48, %p23;
	mov.b32 	%f126, %r50;
	bra.uni 	$L__BB2_9;
$L__BB2_6:
	setp.eq.f32 	%p17, %f19, 0fBF800000;
	setp.eq.f32 	%p18, %f81, 0f7F800000;
	and.pred  	%p19, %p17, %p18;
	@%p19 bra 	$L__BB2_9;
	setp.geu.f32 	%p20, %f19, 0f00000000;
	mov.f32 	%f126, %f4;
	@%p20 bra 	$L__BB2_9;
	setp.neu.f32 	%p21, %f2, 0f3F800000;
	neg.f32 	%f83, %f4;
	selp.f32 	%f84, %f4, %f83, %p21;
	cvt.rmi.f32.f32 	%f85, %f23;
	setp.neu.f32 	%p22, %f23, %f85;
	selp.f32 	%f126, 0f7FFFFFFF, %f84, %p22;
$L__BB2_9:
	rcp.rn.f32 	%f87, %f126;
	cvt.rn.f32.u32 	%f88, %r1;
	mul.f32 	%f10, %f87, %f88;
	mad.lo.s32 	%r4, %r3, %r1, %r2;
	mul.f32 	%f89, %f10, 0f3F22F983;
	cvt.rni.s32.f32 	%r101, %f89;
	cvt.rn.f32.s32 	%f90, %r101;
	fma.rn.f32 	%f91, %f90, 0fBFC90FDA, %f10;
	fma.rn.f32 	%f92, %f90, 0fB3A22168, %f91;
	fma.rn.f32 	%f128, %f90, 0fA7C234C5, %f92;
	abs.f32 	%f12, %f10;
	setp.ltu.f32 	%p25, %f12, 0f47CE4780;
	mov.u32 	%r97, %r101;
	mov.f32 	%f127, %f128;
	@%p25 bra 	$L__BB2_17;
	setp.neu.f32 	%p26, %f12, 0f7F800000;
	@%p26 bra 	$L__BB2_12;
	mov.f32 	%f95, 0f00000000;
	mul.rn.f32 	%f127, %f10, %f95;
	mov.b32 	%r97, 0;
	bra.uni 	$L__BB2_17;
$L__BB2_12:
	mov.b32 	%r6, %f10;
	shl.b32 	%r52, %r6, 8;
	or.b32  	%r7, %r52, -2147483648;
	mov.b64 	%rd43, 0;
	mov.b32 	%r94, 0;
	mov.u64 	%rd41, __cudart_i2opi_f;
	mov.u64 	%rd42, %rd1;
$L__BB2_13:
	.pragma "nounroll";
	ld.global.nc.u32 	%r53, [%rd41];
	mad.wide.u32 	%rd21, %r53, %r7, %rd43;
	shr.u64 	%rd43, %rd21, 32;
	st.local.u32 	[%rd42], %rd21;
	add.s32 	%r94, %r94, 1;
	add.s64 	%rd42, %rd42, 4;
	add.s64 	%rd41, %rd41, 4;
	setp.ne.s32 	%p27, %r94, 6;
	@%p27 bra 	$L__BB2_13;
	shr.u32 	%r54, %r6, 23;
	st.local.u32 	[%rd1+24], %rd43;
	and.b32  	%r10, %r54, 31;
	and.b32  	%r55, %r54, 224;
	add.s32 	%r56, %r55, -128;
	shr.u32 	%r57, %r56, 5;
	mul.wide.u32 	%rd22, %r57, 4;
	sub.s64 	%rd8, %rd1, %rd22;
	ld.local.u32 	%r95, [%rd8+24];
	ld.local.u32 	%r96, [%rd8+20];
	setp.eq.s32 	%p28, %r10, 0;
	@%p28 bra 	$L__BB2_16;
	shf.l.wrap.b32 	%r95, %r96, %r95, %r10;
	ld.local.u32 	%r58, [%rd8+16];
	shf.l.wrap.b32 	%r96, %r58, %r96, %r10;
$L__BB2_16:
	shr.u32 	%r59, %r95, 30;
	shf.l.wrap.b32 	%r60, %r96, %r95, 2;
	shl.b32 	%r61, %r96, 2;
	shr.u32 	%r62, %r60, 31;
	add.s32 	%r63, %r62, %r59;
	neg.s32 	%r64, %r63;
	setp.lt.s32 	%p29, %r6, 0;
	selp.b32 	%r97, %r64, %r63, %p29;
	xor.b32  	%r65, %r60, %r6;
	shr.s32 	%r66, %r60, 31;
	xor.b32  	%r67, %r66, %r60;
	xor.b32  	%r68, %r66, %r61;
	cvt.u64.u32 	%rd23, %r67;
	shl.b64 	%rd24, %rd23, 32;
	cvt.u64.u32 	%rd25, %r68;
	or.b64  	%rd26, %rd24, %rd25;
	cvt.rn.f64.s64 	%fd1, %rd26;
	mul.f64 	%fd2, %fd1, 0d3BF921FB54442D19;
	cvt.rn.f32.f64 	%f93, %fd2;
	neg.f32 	%f94, %f93;
	setp.lt.s32 	%p30, %r65, 0;
	selp.f32 	%f127, %f94, %f93, %p30;
$L__BB2_17:
	setp.ltu.f32 	%p31, %f12, 0f47CE4780;
	add.s32 	%r70, %r97, 1;
	mul.rn.f32 	%f96, %f127, %f127;
	and.b32  	%r71, %r97, 1;
	setp.eq.b32 	%p32, %r71, 1;
	selp.f32 	%f97, %f127, 0f3F800000, %p32;
	fma.rn.f32 	%f98, %f96, %f97, 0f00000000;
	fma.rn.f32 	%f99, %f96, 0f37CBAC00, 0fBAB607ED;
	selp.f32 	%f100, 0fB94D4153, %f99, %p32;
	selp.f32 	%f101, 0f3C0885E4, 0f3D2AAABB, %p32;
	fma.rn.f32 	%f102, %f100, %f96, %f101;
	selp.f32 	%f103, 0fBE2AAAA8, 0fBEFFFFFF, %p32;
	fma.rn.f32 	%f104, %f102, %f96, %f103;
	fma.rn.f32 	%f105, %f104, %f98, %f97;
	and.b32  	%r72, %r70, 2;
	setp.eq.s32 	%p33, %r72, 0;
	mov.f32 	%f106, 0f00000000;
	sub.f32 	%f107, %f106, %f105;
	selp.f32 	%f108, %f105, %f107, %p33;
	cvta.to.global.u64 	%rd27, %rd16;
	mul.wide.u32 	%rd28, %r4, 4;
	add.s64 	%rd29, %rd27, %rd28;
	st.global.f32 	[%rd29], %f108;
	@%p31 bra 	$L__BB2_25;
	setp.neu.f32 	%p34, %f12, 0f7F800000;
	@%p34 bra 	$L__BB2_20;
	mov.f32 	%f111, 0f00000000;
	mul.rn.f32 	%f128, %f10, %f111;
	mov.b32 	%r101, 0;
	bra.uni 	$L__BB2_25;
$L__BB2_20:
	mov.b32 	%r19, %f10;
	shl.b32 	%r74, %r19, 8;
	or.b32  	%r20, %r74, -2147483648;
	mov.b64 	%rd46, 0;
	mov.b32 	%r98, 0;
	mov.u64 	%rd44, __cudart_i2opi_f;
	mov.u64 	%rd45, %rd1;
$L__BB2_21:
	.pragma "nounroll";
	ld.global.nc.u32 	%r75, [%rd44];
	mad.wide.u32 	%rd32, %r75, %r20, %rd46;
	shr.u64 	%rd46, %rd32, 32;
	st.local.u32 	[%rd45], %rd32;
	add.s32 	%r98, %r98, 1;
	add.s64 	%rd45, %rd45, 4;
	add.s64 	%rd44, %rd44, 4;
	setp.ne.s32 	%p35, %r98, 6;
	@%p35 bra 	$L__BB2_21;
	shr.u32 	%r76, %r19, 23;
	st.local.u32 	[%rd1+24], %rd46;
	and.b32  	%r23, %r76, 31;
	and.b32  	%r77, %r76, 224;
	add.s32 	%r78, %r77, -128;
	shr.u32 	%r79, %r78, 5;
	mul.wide.u32 	%rd33, %r79, 4;
	sub.s64 	%rd15, %rd1, %rd33;
	ld.local.u32 	%r99, [%rd15+24];
	ld.local.u32 	%r100, [%rd15+20];
	setp.eq.s32 	%p36, %r23, 0;
	@%p36 bra 	$L__BB2_24;
	shf.l.wrap.b32 	%r99, %r100, %r99, %r23;
	ld.local.u32 	%r80, [%rd15+16];
	shf.l.wrap.b32 	%r100, %r80, %r100, %r23;
$L__BB2_24:
	shr.u32 	%r81, %r99, 30;
	shf.l.wrap.b32 	%r82, %r100, %r99, 2;
	shl.b32 	%r83, %r100, 2;
	shr.u32 	%r84, %r82, 31;
	add.s32 	%r85, %r84, %r81;
	neg.s32 	%r86, %r85;
	setp.lt.s32 	%p37, %r19, 0;
	selp.b32 	%r101, %r86, %r85, %p37;
	xor.b32  	%r87, %r82, %r19;
	shr.s32 	%r88, %r82, 31;
	xor.b32  	%r89, %r88, %r82;
	xor.b32  	%r90, %r88, %r83;
	cvt.u64.u32 	%rd34, %r89;
	shl.b64 	%rd35, %rd34, 32;
	cvt.u64.u32 	%rd36, %r90;
	or.b64  	%rd37, %rd35, %rd36;
	cvt.rn.f64.s64 	%fd3, %rd37;
	mul.f64 	%fd4, %fd3, 0d3BF921FB54442D19;
	cvt.rn.f32.f64 	%f109, %fd4;
	neg.f32 	%f110, %f109;
	setp.lt.s32 	%p38, %r87, 0;
	selp.f32 	%f128, %f110, %f109, %p38;
$L__BB2_25:
	mul.rn.f32 	%f112, %f128, %f128;
	and.b32  	%r92, %r101, 1;
	setp.eq.b32 	%p39, %r92, 1;
	selp.f32 	%f113, 0f3F800000, %f128, %p39;
	fma.rn.f32 	%f114, %f112, %f113, 0f00000000;
	fma.rn.f32 	%f115, %f112, 0f37CBAC00, 0fBAB607ED;
	selp.f32 	%f116, %f115, 0fB94D4153, %p39;
	selp.f32 	%f117, 0f3D2AAABB, 0f3C0885E4, %p39;
	fma.rn.f32 	%f118, %f116, %f112, %f117;
	selp.f32 	%f119, 0fBEFFFFFF, 0fBE2AAAA8, %p39;
	fma.rn.f32 	%f120, %f118, %f112, %f119;
	fma.rn.f32 	%f121, %f120, %f114, %f113;
	and.b32  	%r93, %r101, 2;
	setp.eq.s32 	%p40, %r93, 0;
	mov.f32 	%f122, 0f00000000;
	sub.f32 	%f123, %f122, %f121;
	selp.f32 	%f124, %f121, %f123, %p40;
	cvta.to.global.u64 	%rd38, %rd17;
	add.s64 	%rd40, %rd38, %rd28;
	st.global.f32 	[%rd40], %f124;
$L__BB2_26:
	ret;

}
	// .globl	_Z13swiglu_kernelPKfS0_Pfii
.visible .entry _Z13swiglu_kernelPKfS0_Pfii(
	.param .u64 .ptr .align 1 _Z13swiglu_kernelPKfS0_Pfii_param_0,
	.param .u64 .ptr .align 1 _Z13swiglu_kernelPKfS0_Pfii_param_1,
	.param .u64 .ptr .align 1 _Z13swiglu_kernelPKfS0_Pfii_param_2,
	.param .u32 _Z13swiglu_kernelPKfS0_Pfii_param_3,
	.param .u32 _Z13swiglu_kernelPKfS0_Pfii_param_4
)
{
	.reg .pred 	%p<4>;
	.reg .b32 	%r<13>;
	.reg .b32 	%f<17>;
	.reg .b64 	%rd<11>;

	ld.param.u64 	%rd4, [_Z13swiglu_kernelPKfS0_Pfii_param_0];
	ld.param.u64 	%rd5, [_Z13swiglu_kernelPKfS0_Pfii_param_1];
	ld.param.u64 	%rd6, [_Z13swiglu_kernelPKfS0_Pfii_param_2];
	ld.param.u32 	%r8, [_Z13swiglu_kernelPKfS0_Pfii_param_3];
	ld.param.u32 	%r7, [_Z13swiglu_kernelPKfS0_Pfii_param_4];
	mov.u32 	%r1, %ctaid.x;
	setp.ge.s32 	%p1, %r1, %r8;
	@%p1 bra 	$L__BB3_4;
	mov.u32 	%r12, %tid.x;
	setp.ge.s32 	%p2, %r12, %r7;
	@%p2 bra 	$L__BB3_4;
	mov.u32 	%r3, %ntid.x;
	cvta.to.global.u64 	%rd1, %rd4;
	cvta.to.global.u64 	%rd2, %rd5;
	cvta.to.global.u64 	%rd3, %rd6;
	mul.lo.s32 	%r4, %r7, %r1;
$L__BB3_3:
	add.s32 	%r9, %r12, %r4;
	mul.wide.s32 	%rd7, %r9, 4;
	add.s64 	%rd8, %rd1, %rd7;
	ld.global.nc.f32 	%f1, [%rd8];
	add.s64 	%rd9, %rd2, %rd7;
	ld.global.nc.f32 	%f2, [%rd9];
	fma.rn.f32 	%f3, %f2, 0fBBBB989D, 0f3F000000;
	cvt.sat.f32.f32 	%f4, %f3;
	mov.f32 	%f5, 0f4B400001;
	mov.f32 	%f6, 0f437C0000;
	fma.rm.f32 	%f7, %f4, %f6, %f5;
	add.f32 	%f8, %f7, 0fCB40007F;
	neg.f32 	%f9, %f8;
	fma.rn.f32 	%f10, %f2, 0fBFB8AA3B, %f9;
	fma.rn.f32 	%f11, %f2, 0fB2A57060, %f10;
	mov.b32 	%r10, %f7;
	shl.b32 	%r11, %r10, 23;
	mov.b32 	%f12, %r11;
	ex2.approx.ftz.f32 	%f13, %f11;
	fma.rn.f32 	%f14, %f13, %f12, 0f3F800000;
	div.rn.f32 	%f15, %f2, %f14;
	mul.f32 	%f16, %f1, %f15;
	add.s64 	%rd10, %rd3, %rd7;
	st.global.f32 	[%rd10], %f16;
	add.s32 	%r12, %r12, %r3;
	setp.lt.s32 	%p3, %r12, %r7;
	@%p3 bra 	$L__BB3_3;
$L__BB3_4:
	ret;

}
	// .globl	_Z19swiglu_fused_kernelPKfS0_S0_S0_S0_Pfiiib
.visible .entry _Z19swiglu_fused_kernelPKfS0_S0_S0_S0_Pfiiib(
	.param .u64 .ptr .align 1 _Z19swiglu_fused_kernelPKfS0_S0_S0_S0_Pfiiib_param_0,
	.param .u64 .ptr .align 1 _Z19swiglu_fused_kernelPKfS0_S0_S0_S0_Pfiiib_param_1,
	.param .u64 .ptr .align 1 _Z19swiglu_fused_kernelPKfS0_S0_S0_S0_Pfiiib_param_2,
	.param .u64 .ptr .align 1 _Z19swiglu_fused_kernelPKfS0_S0_S0_S0_Pfiiib_param_3,
	.param .u64 .ptr .align 1 _Z19swiglu_fused_kernelPKfS0_S0_S0_S0_Pfiiib_param_4,
	.param .u64 .ptr .align 1 _Z19swiglu_fused_kernelPKfS0_S0_S0_S0_Pfiiib_param_5,
	.param .u32 _Z19swiglu_fused_kernelPKfS0_S0_S0_S0_Pfiiib_param_6,
	.param .u32 _Z19swiglu_fused_kernelPKfS0_S0_S0_S0_Pfiiib_param_7,
	.param .u32 _Z19swiglu_fused_kernelPKfS0_S0_S0_S0_Pfiiib_param_8,
	.param .u8 _Z19swiglu_fused_kernelPKfS0_S0_S0_S0_Pfiiib_param_9
)
{
	.reg .pred 	%p<28>;
	.reg .b16 	%rs<2>;
	.reg .b32 	%r<65>;
	.reg .b32 	%f<245>;
	.reg .b64 	%rd<106>;

	ld.param.u64 	%rd29, [_Z19swiglu_fused_kernelPKfS0_S0_S0_S0_Pfiiib_param_0];
	ld.param.u64 	%rd33, [_Z19swiglu_fused_kernelPKfS0_S0_S0_S0_Pfiiib_param_1];
	ld.param.u64 	%rd34, [_Z19swiglu_fused_kernelPKfS0_S0_S0_S0_Pfiiib_param_2];
	ld.param.u64 	%rd30, [_Z19swiglu_fused_kernelPKfS0_S0_S0_S0_Pfiiib_param_3];
	ld.param.u64 	%rd31, [_Z19swiglu_fused_kernelPKfS0_S0_S0_S0_Pfiiib_param_4];
	ld.param.u32 	%r38, [_Z19swiglu_fused_kernelPKfS0_S0_S0_S0_Pfiiib_param_6];
	ld.param.u32 	%r36, [_Z19swiglu_fused_kernelPKfS0_S0_S0_S0_Pfiiib_param_7];
	ld.param.u32 	%r39, [_Z19swiglu_fused_kernelPKfS0_S0_S0_S0_Pfiiib_param_8];
	ld.param.s8 	%rs1, [_Z19swiglu_fused_kernelPKfS0_S0_S0_S0_Pfiiib_param_9];
	cvta.to.global.u64 	%rd1, %rd33;
	cvta.to.global.u64 	%rd2, %rd34;
	mov.u32 	%r1, %ctaid.x;
	mov.u32 	%r40, %tid.x;
	mov.u32 	%r41, %ctaid.y;
	mov.u32 	%r42, %ntid.x;
	mad.lo.s32 	%r43, %r41, %r42, %r40;
	setp.ge.s32 	%p1, %r1, %r38;
	setp.ge.s32 	%p2, %r43, %r39;
	or.pred  	%p3, %p1, %p2;
	@%p3 bra 	$L__BB4_32;
	cvta.to.global.u64 	%rd3, %rd29;
	mul.lo.s32 	%r3, %r36, %r1;
	mul.wide.s32 	%rd35, %r3, 4;
	add.s64 	%rd4, %rd3, %rd35;
	setp.lt.s32 	%p4, %r36, 1;
	mov.f32 	%f233, 0f00000000;
	@%p4 bra 	$L__BB4_14;
	mul.lo.s32 	%r4, %r36, %r43;
	and.b32  	%r5, %r36, 15;
	setp.lt.u32 	%p5, %r36, 16;
	mov.f32 	%f233, 0f00000000;
	mov.b32 	%r57, 0;
	@%p5 bra 	$L__BB4_5;
	and.b32  	%r57, %r36, 2147483632;
	neg.s32 	%r55, %r57;
	mul.wide.u32 	%rd36, %r4, 4;
	add.s64 	%rd37, %rd36, %rd1;
	add.s64 	%rd99, %rd37, 32;
	add.s64 	%rd39, %rd35, %rd3;
	add.s64 	%rd98, %rd39, 32;
	mov.f32 	%f233, 0f00000000;
$L__BB4_4:
	.pragma "nounroll";
	ld.global.nc.f32 	%f35, [%rd99+-32];
	ld.global.nc.f32 	%f36, [%rd98+-32];
	fma.rn.f32 	%f37, %f35, %f36, %f233;
	ld.global.nc.f32 	%f38, [%rd99+-28];
	ld.global.nc.f32 	%f39, [%rd98+-28];
	fma.rn.f32 	%f40, %f38, %f39, %f37;
	ld.global.nc.f32 	%f41, [%rd99+-24];
	ld.global.nc.f32 	%f42, [%rd98+-24];
	fma.rn.f32 	%f43, %f41, %f42, %f40;
	ld.global.nc.f32 	%f44, [%rd99+-20];
	ld.global.nc.f32 	%f45, [%rd98+-20];
	fma.rn.f32 	%f46, %f44, %f45, %f43;
	ld.global.nc.f32 	%f47, [%rd99+-16];
	ld.global.nc.f32 	%f48, [%rd98+-16];
	fma.rn.f32 	%f49, %f47, %f48, %f46;
	ld.global.nc.f32 	%f50, [%rd99+-12];
	ld.global.nc.f32 	%f51, [%rd98+-12];
	fma.rn.f32 	%f52, %f50, %f51, %f49;
	ld.global.nc.f32 	%f53, [%rd99+-8];
	ld.global.nc.f32 	%f54, [%rd98+-8];
	fma.rn.f32 	%f55, %f53, %f54, %f52;
	ld.global.nc.f32 	%f56, [%rd99+-4];
	ld.global.nc.f32 	%f57, [%rd98+-4];
	fma.rn.f32 	%f58, %f56, %f57, %f55;
	ld.global.nc.f32 	%f59, [%rd99];
	ld.global.nc.f32 	%f60, [%rd98];
	fma.rn.f32 	%f61, %f59, %f60, %f58;
	ld.global.nc.f32 	%f62, [%rd99+4];
	ld.global.nc.f32 	%f63, [%rd98+4];
	fma.rn.f32 	%f64, %f62, %f63, %f61;
	ld.global.nc.f32 	%f65, [%rd99+8];
	ld.global.nc.f32 	%f66, [%rd98+8];
	fma.rn.f32 	%f67, %f65, %f66, %f64;
	ld.global.nc.f32 	%f68, [%rd99+12];
	ld.global.nc.f32 	%f69, [%rd98+12];
	fma.rn.f32 	%f70, %f68, %f69, %f67;
	ld.global.nc.f32 	%f71, [%rd99+16];
	ld.global.nc.f32 	%f72, [%rd98+16];
	fma.rn.f32 	%f73, %f71, %f72, %f70;
	ld.global.nc.f32 	%f74, [%rd99+20];
	ld.global.nc.f32 	%f75, [%rd98+20];
	fma.rn.f32 	%f76, %f74, %f75, %f73;
	ld.global.nc.f32 	%f77, [%rd99+24];
	ld.global.nc.f32 	%f78, [%rd98+24];
	fma.rn.f32 	%f79, %f77, %f78, %f76;
	ld.global.nc.f32 	%f80, [%rd99+28];
	ld.global.nc.f32 	%f81, [%rd98+28];
	fma.rn.f32 	%f233, %f80, %f81, %f79;
	add.s32 	%r55, %r55, 16;
	add.s64 	%rd99, %rd99, 64;
	add.s64 	%rd98, %rd98, 64;
	setp.ne.s32 	%p6, %r55, 0;
	@%p6 bra 	$L__BB4_4;
$L__BB4_5:
	setp.eq.s32 	%p7, %r5, 0;
	@%p7 bra 	$L__BB4_14;
	and.b32  	%r11, %r36, 7;
	setp.lt.u32 	%p8, %r5, 8;
	@%p8 bra 	$L__BB4_8;
	add.s32 	%r45, %r57, %r4;
	mul.wide.u32 	%rd40, %r45, 4;
	add.s64 	%rd41, %rd1, %rd40;
	ld.global.nc.f32 	%f83, [%rd41];
	cvt.u64.u32 	%rd42, %r57;
	mul.wide.u32 	%rd43, %r57, 4;
	add.s64 	%rd44, %rd4, %rd43;
	ld.global.nc.f32 	%f84, [%rd44];
	fma.rn.f32 	%f85, %f83, %f84, %f233;
	cvt.u64.u32 	%rd45, %r4;
	add.s64 	%rd46, %rd42, %rd45;
	shl.b64 	%rd47, %rd46, 2;
	add.s64 	%rd48, %rd1, %rd47;
	ld.global.nc.f32 	%f86, [%rd48+4];
	ld.global.nc.f32 	%f87, [%rd44+4];
	fma.rn.f32 	%f88, %f86, %f87, %f85;
	ld.global.nc.f32 	%f89, [%rd48+8];
	ld.global.nc.f32 	%f90, [%rd44+8];
	fma.rn.f32 	%f91, %f89, %f90, %f88;
	ld.global.nc.f32 	%f92, [%rd48+12];
	ld.global.nc.f32 	%f93, [%rd44+12];
	fma.rn.f32 	%f94, %f92, %f93, %f91;
	ld.global.nc.f32 	%f95, [%rd48+16];
	ld.global.nc.f32 	%f96, [%rd44+16];
	fma.rn.f32 	%f97, %f95, %f96, %f94;
	ld.global.nc.f32 	%f98, [%rd48+20];
	ld.global.nc.f32 	%f99, [%rd44+20];
	fma.rn.f32 	%f100, %f98, %f99, %f97;
	ld.global.nc.f32 	%f101, [%rd48+24];
	ld.global.nc.f32 	%f102, [%rd44+24];
	fma.rn.f32 	%f103, %f101, %f102, %f100;
	ld.global.nc.f32 	%f104, [%rd48+28];
	ld.global.nc.f32 	%f105, [%rd44+28];
	fma.rn.f32 	%f233, %f104, %f105, %f103;
	add.s32 	%r57, %r57, 8;
$L__BB4_8:
	setp.eq.s32 	%p9, %r11, 0;
	@%p9 bra 	$L__BB4_14;
	and.b32  	%r14, %r36, 3;
	setp.lt.u32 	%p10, %r11, 4;
	@%p10 bra 	$L__BB4_11;
	add.s32 	%r46, %r57, %r4;
	mul.wide.u32 	%rd49, %r46, 4;
	add.s64 	%rd50, %rd1, %rd49;
	ld.global.nc.f32 	%f107, [%rd50];
	cvt.u64.u32 	%rd51, %r57;
	mul.wide.u32 	%rd52, %r57, 4;
	add.s64 	%rd53, %rd4, %rd52;
	ld.global.nc.f32 	%f108, [%rd53];
	fma.rn.f32 	%f109, %f107, %f108, %f233;
	cvt.u64.u32 	%rd54, %r4;
	add.s64 	%rd55, %rd51, %rd54;
	shl.b64 	%rd56, %rd55, 2;
	add.s64 	%rd57, %rd1, %rd56;
	ld.global.nc.f32 	%f110, [%rd57+4];
	ld.global.nc.f32 	%f111, [%rd53+4];
	fma.rn.f32 	%f112, %f110, %f111, %f109;
	ld.global.nc.f32 	%f113, [%rd57+8];
	ld.global.nc.f32 	%f114, [%rd53+8];
	fma.rn.f32 	%f115, %f113, %f114, %f112;
	ld.global.nc.f32 	%f116, [%rd57+12];
	ld.global.nc.f32 	%f117, [%rd53+12];
	fma.rn.f32 	%f233, %f116, %f117, %f115;
	add.s32 	%r57, %r57, 4;
$L__BB4_11:
	setp.eq.s32 	%p11, %r14, 0;
	@%p11 bra 	$L__BB4_14;
	mul.wide.u32 	%rd59, %r57, 4;
	add.s64 	%rd60, %rd35, %rd59;
	add.s64 	%rd101, %rd3, %rd60;
	add.s32 	%r47, %r57, %r4;
	mul.wide.u32 	%rd61, %r47, 4;
	add.s64 	%rd100, %rd1, %rd61;
	neg.s32 	%r59, %r14;
$L__BB4_13:
	.pragma "nounroll";
	ld.global.nc.f32 	%f118, [%rd100];
	ld.global.nc.f32 	%f119, [%rd101];
	fma.rn.f32 	%f233, %f118, %f119, %f233;
	add.s64 	%rd101, %rd101, 4;
	add.s64 	%rd100, %rd100, 4;
	add.s32 	%r59, %r59, 1;
	setp.ne.s32 	%p12, %r59, 0;
	@%p12 bra 	$L__BB4_13;
$L__BB4_14:
	setp.eq.s16 	%p13, %rs1, 0;
	setp.eq.s64 	%p14, %rd30, 0;
	or.pred  	%p15, %p14, %p13;
	@%p15 bra 	$L__BB4_16;
	cvta.to.global.u64 	%rd62, %rd30;
	mul.wide.u32 	%rd63, %r43, 4;
	add.s64 	%rd64, %rd62, %rd63;
	ld.global.nc.f32 	%f120, [%rd64];
	add.f32 	%f233, %f233, %f120;
$L__BB4_16:
	setp.lt.s32 	%p16, %r36, 1;
	mov.f32 	%f243, 0f00000000;
	@%p16 bra 	$L__BB4_29;
	mul.lo.s32 	%r20, %r36, %r43;
	and.b32  	%r21, %r36, 15;
	setp.lt.u32 	%p17, %r36, 16;
	mov.f32 	%f243, 0f00000000;
	mov.b32 	%r62, 0;
	@%p17 bra 	$L__BB4_20;
	and.b32  	%r62, %r36, 2147483632;
	neg.s32 	%r60, %r62;
	mul.wide.u32 	%rd65, %r20, 4;
	add.s64 	%rd66, %rd65, %rd2;
	add.s64 	%rd103, %rd66, 32;
	add.s64 	%rd68, %rd35, %rd3;
	add.s64 	%rd102, %rd68, 32;
	mov.f32 	%f243, 0f00000000;
$L__BB4_19:
	.pragma "nounroll";
	ld.global.nc.f32 	%f125, [%rd103+-32];
	ld.global.nc.f32 	%f126, [%rd102+-32];
	fma.rn.f32 	%f127, %f125, %f126, %f243;
	ld.global.nc.f32 	%f128, [%rd103+-28];
	ld.global.nc.f32 	%f129, [%rd102+-28];
	fma.rn.f32 	%f130, %f128, %f129, %f127;
	ld.global.nc.f32 	%f131, [%rd103+-24];
	ld.global.nc.f32 	%f132, [%rd102+-24];
	fma.rn.f32 	%f133, %f131, %f132, %f130;
	ld.global.nc.f32 	%f134, [%rd103+-20];
	ld.global.nc.f32 	%f135, [%rd102+-20];
	fma.rn.f32 	%f136, %f134, %f135, %f133;
	ld.global.nc.f32 	%f137, [%rd103+-16];
	ld.global.nc.f32 	%f138, [%rd102+-16];
	fma.rn.f32 	%f139, %f137, %f138, %f136;
	ld.global.nc.f32 	%f140, [%rd103+-12];
	ld.global.nc.f32 	%f141, [%rd102+-12];
	fma.rn.f32 	%f142, %f140, %f141, %f139;
	ld.global.nc.f32 	%f143, [%rd103+-8];
	ld.global.nc.f32 	%f144, [%rd102+-8];
	fma.rn.f32 	%f145, %f143, %f144, %f142;
	ld.global.nc.f32 	%f146, [%rd103+-4];
	ld.global.nc.f32 	%f147, [%rd102+-4];
	fma.rn.f32 	%f148, %f146, %f147, %f145;
	ld.global.nc.f32 	%f149, [%rd103];
	ld.global.nc.f32 	%f150, [%rd102];
	fma.rn.f32 	%f151, %f149, %f150, %f148;
	ld.global.nc.f32 	%f152, [%rd103+4];
	ld.global.nc.f32 	%f153, [%rd102+4];
	fma.rn.f32 	%f154, %f152, %f153, %f151;
	ld.global.nc.f32 	%f155, [%rd103+8];
	ld.global.nc.f32 	%f156, [%rd102+8];
	fma.rn.f32 	%f157, %f155, %f156, %f154;
	ld.global.nc.f32 	%f158, [%rd103+12];
	ld.global.nc.f32 	%f159, [%rd102+12];
	fma.rn.f32 	%f160, %f158, %f159, %f157;
	ld.global.nc.f32 	%f161, [%rd103+16];
	ld.global.nc.f32 	%f162, [%rd102+16];
	fma.rn.f32 	%f163, %f161, %f162, %f160;
	ld.global.nc.f32 	%f164, [%rd103+20];
	ld.global.nc.f32 	%f165, [%rd102+20];
	fma.rn.f32 	%f166, %f164, %f165, %f163;
	ld.global.nc.f32 	%f167, [%rd103+24];
	ld.global.nc.f32 	%f168, [%rd102+24];
	fma.rn.f32 	%f169, %f167, %f168, %f166;
	ld.global.nc.f32 	%f170, [%rd103+28];
	ld.global.nc.f32 	%f171, [%rd102+28];
	fma.rn.f32 	%f243, %f170, %f171, %f169;
	add.s32 	%r60, %r60, 16;
	add.s64 	%rd103, %rd103, 64;
	add.s64 	%rd102, %rd102, 64;
	setp.ne.s32 	%p18, %r60, 0;
	@%p18 bra 	$L__BB4_19;
$L__BB4_20:
	setp.eq.s32 	%p19, %r21, 0;
	@%p19 bra 	$L__BB4_29;
	and.b32  	%r27, %r36, 7;
	setp.lt.u32 	%p20, %r21, 8;
	@%p20 bra 	$L__BB4_23;
	add.s32 	%r49, %r62, %r20;
	mul.wide.u32 	%rd69, %r49, 4;
	add.s64 	%rd70, %rd2, %rd69;
	ld.global.nc.f32 	%f173, [%rd70];
	cvt.u64.u32 	%rd71, %r62;
	mul.wide.u32 	%rd72, %r62, 4;
	add.s64 	%rd73, %rd4, %rd72;
	ld.global.nc.f32 	%f174, [%rd73];
	fma.rn.f32 	%f175, %f173, %f174, %f243;
	cvt.u64.u32 	%rd74, %r20;
	add.s64 	%rd75, %rd71, %rd74;
	shl.b64 	%rd76, %rd75, 2;
	add.s64 	%rd77, %rd2, %rd76;
	ld.global.nc.f32 	%f176, [%rd77+4];
	ld.global.nc.f32 	%f177, [%rd73+4];
	fma.rn.f32 	%f178, %f176, %f177, %f175;
	ld.global.nc.f32 	%f179, [%rd77+8];
	ld.global.nc.f32 	%f180, [%rd73+8];
	fma.rn.f32 	%f181, %f179, %f180, %f178;
	ld.global.nc.f32 	%f182, [%rd77+12];
	ld.global.nc.f32 	%f183, [%rd73+12];
	fma.rn.f32 	%f184, %f182, %f183, %f181;
	ld.global.nc.f32 	%f185, [%rd77+16];
	ld.global.nc.f32 	%f186, [%rd73+16];
	fma.rn.f32 	%f187, %f185, %f186, %f184;
	ld.global.nc.f32 	%f188, [%rd77+20];
	ld.global.nc.f32 	%f189, [%rd73+20];
	fma.rn.f32 	%f190, %f188, %f189, %f187;
	ld.global.nc.f32 	%f191, [%rd77+24];
	ld.global.nc.f32 	%f192, [%rd73+24];
	fma.rn.f32 	%f193, %f191, %f192, %f190;
	ld.global.nc.f32 	%f194, [%rd77+28];
	ld.global.nc.f32 	%f195, [%rd73+28];
	fma.rn.f32 	%f243, %f194, %f195, %f193;
	add.s32 	%r62, %r62, 8;
$L__BB4_23:
	setp.eq.s32 	%p21, %r27, 0;
	@%p21 bra 	$L__BB4_29;
	and.b32  	%r30, %r36, 3;
	setp.lt.u32 	%p22, %r27, 4;
	@%p22 bra 	$L__BB4_26;
	add.s32 	%r50, %r62, %r20;
	mul.wide.u32 	%rd78, %r50, 4;
	add.s64 	%rd79, %rd2, %rd78;
	ld.global.nc.f32 	%f197, [%rd79];
	cvt.u64.u32 	%rd80, %r62;
	mul.wide.u32 	%rd81, %r62, 4;
	add.s64 	%rd82, %rd4, %rd81;
	ld.global.nc.f32 	%f198, [%rd82];
	fma.rn.f32 	%f199, %f197, %f198, %f243;
	cvt.u64.u32 	%rd83, %r20;
	add.s64 	%rd84, %rd80, %rd83;
	shl.b64 	%rd85, %rd84, 2;
	add.s64 	%rd86, %rd2, %rd85;
	ld.global.nc.f32 	%f200, [%rd86+4];
	ld.global.nc.f32 	%f201, [%rd82+4];
	fma.rn.f32 	%f202, %f200, %f201, %f199;
	ld.global.nc.f32 	%f203, [%rd86+8];
	ld.global.nc.f32 	%f204, [%rd82+8];
	fma.rn.f32 	%f205, %f203, %f204, %f202;
	ld.global.nc.f32 	%f206, [%rd86+12];
	ld.global.nc.f32 	%f207, [%rd82+12];
	fma.rn.f32 	%f243, %f206, %f207, %f205;
	add.s32 	%r62, %r62, 4;
$L__BB4_26:
	setp.eq.s32 	%p23, %r30, 0;
	@%p23 bra 	$L__BB4_29;
	mul.wide.u32 	%rd88, %r62, 4;
	add.s64 	%rd89, %rd35, %rd88;
	add.s64 	%rd105, %rd3, %rd89;
	add.s32 	%r51, %r62, %r20;
	mul.wide.u32 	%rd90, %r51, 4;
	add.s64 	%rd104, %rd2, %rd90;
	neg.s32 	%r64, %r30;
$L__BB4_28:
	.pragma "nounroll";
	ld.global.nc.f32 	%f208, [%rd104];
	ld.global.nc.f32 	%f209, [%rd105];
	fma.rn.f32 	%f243, %f208, %f209, %f243;
	add.s64 	%rd105, %rd105, 4;
	add.s64 	%rd104, %rd104, 4;
	add.s32 	%r64, %r64, 1;
	setp.ne.s32 	%p24, %r64, 0;
	@%p24 bra 	$L__BB4_28;
$L__BB4_29:
	setp.eq.s16 	%p25, %rs1, 0;
	setp.eq.s64 	%p26, %rd31, 0;
	or.pred  	%p27, %p26, %p25;
	@%p27 bra 	$L__BB4_31;
	cvta.to.global.u64 	%rd91, %rd31;
	mul.wide.u32 	%rd92, %r43, 4;
	add.s64 	%rd93, %rd91, %rd92;
	ld.global.nc.f32 	%f210, [%rd93];
	add.f32 	%f243, %f243, %f210;
$L__BB4_31:
	ld.param.u64 	%rd97, [_Z19swiglu_fused_kernelPKfS0_S0_S0_S0_Pfiiib_param_5];
	fma.rn.f32 	%f211, %f243, 0fBBBB989D, 0f3F000000;
	cvt.sat.f32.f32 	%f212, %f211;
	mov.f32 	%f213, 0f4B400001;
	mov.f32 	%f214, 0f437C0000;
	fma.rm.f32 	%f215, %f212, %f214, %f213;
	add.f32 	%f216, %f215, 0fCB40007F;
	neg.f32 	%f217, %f216;
	fma.rn.f32 	%f218, %f243, 0fBFB8AA3B, %f217;
	fma.rn.f32 	%f219, %f243, 0fB2A57060, %f218;
	mov.b32 	%r52, %f215;
	shl.b32 	%r53, %r52, 23;
	mov.b32 	%f220, %r53;
	ex2.approx.ftz.f32 	%f221, %f219;
	fma.rn.f32 	%f222, %f221, %f220, 0f3F800000;
	div.rn.f32 	%f223, %f243, %f222;
	mul.f32 	%f224, %f233, %f223;
	mad.lo.s32 	%r54, %r39, %r1, %r43;
	cvta.to.global.u64 	%rd94, %rd97;
	mul.wide.u32 	%rd95, %r54, 4;
	add.s64 	%rd96, %rd94, %rd95;
	st.global.f32 	[%rd96], %f224;
$L__BB4_32:
	ret;

}


// ===== COMPILED SASS (sm_100) =====

	.target	sm_100

	.elftype	@"ET_EXEC"


//--------------------- .note.nv.tkinfo           --------------------------
	.section	.note.nv.tkinfo,"",@"SHT_NOTE"
	.sectionflags	@"SHF_NOTE_NV_TKINFO"
	.tkinfo
        /*0018*/ 	.word	0x00000002
        /*0030*/ 	.string	""
        /*0030*/ 	.string	"ptxas"
        /*0030*/ 	.string	"Cuda compilation tools, release 13.0, V13.0.88"
        /*0030*/ 	.string	"Build cuda_13.0.r13.0/compiler.36424714_0"
        /*0030*/ 	.string	"-arch sm_100 -m 64 "



//--------------------- .note.nv.cuinfo           --------------------------
	.section	.note.nv.cuinfo,"",@"SHT_NOTE"
	.sectionflags	@"SHF_NOTE_NV_CUINFO"
        /*0018*/ 	.short	0x0002
        /*001a*/ 	.short	0x0064
        /*001c*/ 	.short	0x0082
	.zero		2


//--------------------- .nv.info                  --------------------------
	.section	.nv.info,"",@"SHT_CUDA_INFO"
	.align	4


	//----- nvinfo : EIATTR_REGCOUNT
	.align		4
        /*0000*/ 	.byte	0x04, 0x2f
        /*0002*/ 	.short	(.L_2 - .L_1)
	.align		4
.L_1:
        /*0004*/ 	.word	index@(_Z15rms_norm_kernelPKfS0_Pfiif)
        /*0008*/ 	.word	0x00000014


	//----- nvinfo : EIATTR_FRAME_SIZE
	.align		4
.L_2:
        /*000c*/ 	.byte	0x04, 0x11
        /*000e*/ 	.short	(.L_4 - .L_3)
	.align		4
.L_3:
        /*0010*/ 	.word	index@($__internal_4_$__cuda_sm3x_div_rn_noftz_f32_slowpath)
        /*0014*/ 	.word	0x00000000


	//----- nvinfo : EIATTR_FRAME_SIZE
	.align		4
.L_4:
        /*0018*/ 	.byte	0x04, 0x11
        /*001a*/ 	.short	(.L_6 - .L_5)
	.align		4
.L_5:
        /*001c*/ 	.word	index@(_Z15rms_norm_kernelPKfS0_Pfiif)
        /*0020*/ 	.word	0x00000000


	//----- nvinfo : EIATTR_REGCOUNT
	.align		4
.L_6:
        /*0024*/ 	.byte	0x04, 0x2f
        /*0026*/ 	.short	(.L_8 - .L_7)
	.align		4
.L_7:
        /*0028*/ 	.word	index@(_Z11rope_kernelPfS_PKfS1_iiiii)
        /*002c*/ 	.word	0x00000020


	//----- nvinfo : EIATTR_FRAME_SIZE
	.align		4
.L_8:
        /*0030*/ 	.byte	0x04, 0x11
        /*0032*/ 	.short	(.L_10 - .L_9)
	.align		4
.L_9:
        /*0034*/ 	.word	index@(_Z11rope_kernelPfS_PKfS1_iiiii)
        /*0038*/ 	.word	0x00000000


	//----- nvinfo : EIATTR_REGCOUNT
	.align		4
.L_10:
        /*003c*/ 	.byte	0x04, 0x2f
        /*003e*/ 	.short	(.L_12 - .L_11)
	.align		4
.L_11:
        /*0040*/ 	.word	index@(_Z22rope_precompute_kernelPfS_iif)
        /*0044*/ 	.word	0x00000012


	//----- nvinfo : EIATTR_FRAME_SIZE
	.align		4
.L_12:
        /*0048*/ 	.byte	0x04, 0x11
        /*004a*/ 	.short	(.L_14 - .L_13)
	.align		4
.L_13:
        /*004c*/ 	.word	index@($__internal_3_$__cuda_sm3x_div_rn_noftz_f32_slowpath)
        /*0050*/ 	.word	0x00000020


	//----- nvinfo : EIATTR_FRAME_SIZE
	.align		4
.L_14:
        /*0054*/ 	.byte	0x04, 0x11
        /*0056*/ 	.short	(.L_16 - .L_15)
	.align		4
.L_15:
        /*0058*/ 	.word	index@($__internal_2_$__cuda_sm20_rcp_rn_f32_slowpath)
        /*005c*/ 	.word	0x00000020


	//----- nvinfo : EIATTR_FRAME_SIZE
	.align		4
.L_16:
        /*0060*/ 	.byte	0x04, 0x11
        /*0062*/ 	.short	(.L_18 - .L_17)
	.align		4
.L_17:
        /*0064*/ 	.word	index@(_Z22rope_precompute_kernelPfS_iif)
        /*0068*/ 	.word	0x00000020


	//----- nvinfo : EIATTR_REGCOUNT
	.align		4
.L_18:
        /*006c*/ 	.byte	0x04, 0x2f
        /*006e*/ 	.short	(.L_20 - .L_19)
	.align		4
.L_19:
        /*0070*/ 	.word	index@(_Z13swiglu_kernelPKfS0_Pfii)
        /*0074*/ 	.word	0x00000017


	//----- nvinfo : EIATTR_FRAME_SIZE
	.align		4
.L_20:
        /*0078*/ 	.byte	0x04, 0x11
        /*007a*/ 	.short	(.L_22 - .L_21)
	.align		4
.L_21:
        /*007c*/ 	.word	index@($__internal_1_$__cuda_sm3x_div_rn_noftz_f32_slowpath)
        /*0080*/ 	.word	0x00000000


	//----- nvinfo : EIATTR_FRAME_SIZE
	.align		4
.L_22:
        /*0084*/ 	.byte	0x04, 0x11
        /*0086*/ 	.short	(.L_24 - .L_23)
	.align		4
.L_23:
        /*0088*/ 	.word	index@(_Z13swiglu_kernelPKfS0_Pfii)
        /*008c*/ 	.word	0x00000000


	//----- nvinfo : EIATTR_REGCOUNT
	.align		4
.L_24:
        /*0090*/ 	.byte	0x04, 0x2f
        /*0092*/ 	.short	(.L_26 - .L_25)
	.align		4
.L_25:
        /*0094*/ 	.word	index@(_Z19swiglu_fused_kernelPKfS0_S0_S0_S0_Pfiiib)
        /*0098*/ 	.word	0x00000020


	//----- nvinfo : EIATTR_FRAME_SIZE
	.align		4
.L_26:
        /*009c*/ 	.byte	0x04, 0x11
        /*009e*/ 	.short	(.L_28 - .L_27)
	.align		4
.L_27:
        /*00a0*/ 	.word	index@($__internal_0_$__cuda_sm3x_div_rn_noftz_f32_slowpath)
        /*00a4*/ 	.word	0x00000000


	//----- nvinfo : EIATTR_FRAME_SIZE
	.align		4
.L_28:
        /*00a8*/ 	.byte	0x04, 0x11
        /*00aa*/ 	.short	(.L_30 - .L_29)
	.align		4
.L_29:
        /*00ac*/ 	.word	index@(_Z19swiglu_fused_kernelPKfS0_S0_S0_S0_Pfiiib)
        /*00b0*/ 	.word	0x00000000


	//----- nvinfo : EIATTR_MIN_STACK_SIZE
	.align		4
.L_30:
        /*00b4*/ 	.byte	0x04, 0x12
        /*00b6*/ 	.short	(.L_32 - .L_31)
	.align		4
.L_31:
        /*00b8*/ 	.word	index@(_Z19swiglu_fused_kernelPKfS0_S0_S0_S0_Pfiiib)
        /*00bc*/ 	.word	0x00000000


	//----- nvinfo : EIATTR_MIN_STACK_SIZE
	.align		4
.L_32:
        /*00c0*/ 	.byte	0x04, 0x12
        /*00c2*/ 	.short	(.L_34 - .L_33)
	.align		4
.L_33:
        /*00c4*/ 	.word	index@(_Z13swiglu_kernelPKfS0_Pfii)
        /*00c8*/ 	.word	0x00000000


	//----- nvinfo : EIATTR_MIN_STACK_SIZE
	.align		4
.L_34:
        /*00cc*/ 	.byte	0x04, 0x12
        /*00ce*/ 	.short	(.L_36 - .L_35)
	.align		4
.L_35:
        /*00d0*/ 	.word	index@(_Z22rope_precompute_kernelPfS_iif)
        /*00d4*/ 	.word	0x00000020


	//----- nvinfo : EIATTR_MIN_STACK_SIZE
	.align		4
.L_36:
        /*00d8*/ 	.byte	0x04, 0x12
        /*00da*/ 	.short	(.L_38 - .L_37)
	.align		4
.L_37:
        /*00dc*/ 	.word	index@(_Z11rope_kernelPfS_PKfS1_iiiii)
        /*00e0*/ 	.word	0x00000000


	//----- nvinfo : EIATTR_MIN_STACK_SIZE
	.align		4
.L_38:
        /*00e4*/ 	.byte	0x04, 0x12
        /*00e6*/ 	.short	(.L_40 - .L_39)
	.align		4
.L_39:
        /*00e8*/ 	.word	index@(_Z15rms_norm_kernelPKfS0_Pfiif)
        /*00ec*/ 	.word	0x00000000
.L_40:


//--------------------- .nv.compat                --------------------------
	.section	.nv.compat,"",@"SHT_CUDA_COMPAT_INFO"
	.align	4
        /*0000*/ 	.byte	0x02, 0x09, 0x00, 0x00, 0x02, 0x02, 0x01, 0x00, 0x02, 0x05, 0x05, 0x00, 0x03, 0x07, 0x01, 0x01
        /*0010*/ 	.byte	0x02, 0x03, 0x00, 0x00, 0x02, 0x06, 0x01, 0x00, 0x04, 0x0b, 0x08, 0x00, 0x01, 0x00, 0x00, 0x00
        /*0020*/ 	.byte	0x00, 0x00, 0x00, 0x00


//--------------------- .nv.info._Z19swiglu_fused_kernelPKfS0_S0_S0_S0_Pfiiib --------------------------
	.section	.nv.info._Z19swiglu_fused_kernelPKfS0_S0_S0_S0_Pfiiib,"",@"SHT_CUDA_INFO"
	.sectionflags	@""
	.align	4


	//----- nvinfo : EIATTR_CUDA_API_VERSION
	.align		4
        /*0000*/ 	.byte	0x04, 0x37
        /*0002*/ 	.short	(.L_42 - .L_41)
.L_41:
        /*0004*/ 	.word	0x00000082


	//----- nvinfo : EIATTR_KPARAM_INFO
	.align		4
.L_42:
        /*0008*/ 	.byte	0x04, 0x17
        /*000a*/ 	.short	(.L_44 - .L_43)
.L_43:
        /*000c*/ 	.word	0x00000000
        /*0010*/ 	.short	0x0009
        /*0012*/ 	.short	0x003c
        /*0014*/ 	.byte	0x00, 0xf0, 0x05, 0x00


	//----- nvinfo : EIATTR_KPARAM_INFO
	.align		4
.L_44:
        /*0018*/ 	.byte	0x04, 0x17
        /*001a*/ 	.short	(.L_46 - .L_45)
.L_45:
        /*001c*/ 	.word	0x00000000
        /*0020*/ 	.short	0x0008
        /*0022*/ 	.short	0x0038
        /*0024*/ 	.byte	0x00, 0xf0, 0x11, 0x00


	//----- nvinfo : EIATTR_KPARAM_INFO
	.align		4
.L_46:
        /*0028*/ 	.byte	0x04, 0x17
        /*002a*/ 	.short	(.L_48 - .L_47)
.L_47:
        /*002c*/ 	.word	0x00000000
        /*0030*/ 	.short	0x0007
        /*0032*/ 	.short	0x0034
        /*0034*/ 	.byte	0x00, 0xf0, 0x11, 0x00


	//----- nvinfo : EIATTR_KPARAM_INFO
	.align		4
.L_48:
        /*0038*/ 	.byte	0x04, 0x17
        /*003a*/ 	.short	(.L_50 - .L_49)
.L_49:
        /*003c*/ 	.word	0x00000000
        /*0040*/ 	.short	0x0006
        /*0042*/ 	.short	0x0030
        /*0044*/ 	.byte	0x00, 0xf0, 0x11, 0x00


	//----- nvinfo : EIATTR_KPARAM_INFO
	.align		4
.L_50:
        /*0048*/ 	.byte	0x04, 0x17
        /*004a*/ 	.short	(.L_52 - .L_51)
.L_51:
        /*004c*/ 	.word	0x00000000
        /*0050*/ 	.short	0x0005
        /*0052*/ 	.short	0x0028
        /*0054*/ 	.byte	0x00, 0xf5, 0x21, 0x00


	//----- nvinfo : EIATTR_KPARAM_INFO
	.align		4
.L_52:
        /*0058*/ 	.byte	0x04, 0x17
        /*005a*/ 	.short	(.L_54 - .L_53)
.L_53:
        /*005c*/ 	.word	0x00000000
        /*0060*/ 	.short	0x0004
        /*0062*/ 	.short	0x0020
        /*0064*/ 	.byte	0x00, 0xf5, 0x21, 0x00


	//----- nvinfo : EIATTR_KPARAM_INFO
	.align		4
.L_54:
        /*0068*/ 	.byte	0x04, 0x17
        /*006a*/ 	.short	(.L_56 - .L_55)
.L_55:
        /*006c*/ 	.word	0x00000000
        /*0070*/ 	.short	0x0003
        /*0072*/ 	.short	0x0018
        /*0074*/ 	.byte	0x00, 0xf5, 0x21, 0x00


	//----- nvinfo : EIATTR_KPARAM_INFO
	.align		4
.L_56:
        /*0078*/ 	.byte	0x04, 0x17
        /*007a*/ 	.short	(.L_58 - .L_57)
.L_57:
        /*007c*/ 	.word	0x00000000
        /*0080*/ 	.short	0x0002
        /*0082*/ 	.short	0x0010
        /*0084*/ 	.byte	0x00, 0xf5, 0x21, 0x00


	//----- nvinfo : EIATTR_KPARAM_INFO
	.align		4
.L_58:
        /*0088*/ 	.byte	0x04, 0x17
        /*008a*/ 	.short	(.L_60 - .L_59)
.L_59:
        /*008c*/ 	.word	0x00000000
        /*0090*/ 	.short	0x0001
        /*0092*/ 	.short	0x0008
        /*0094*/ 	.byte	0x00, 0xf5, 0x21, 0x00


	//----- nvinfo : EIATTR_KPARAM_INFO
	.align		4
.L_60:
        /*0098*/ 	.byte	0x04, 0x17
        /*009a*/ 	.short	(.L_62 - .L_61)
.L_61:
        /*009c*/ 	.word	0x00000000
        /*00a0*/ 	.short	0x0000
        /*00a2*/ 	.short	0x0000
        /*00a4*/ 	.byte	0x00, 0xf5, 0x21, 0x00


	//----- nvinfo : EIATTR_SPARSE_MMA_MASK
	.align		4
.L_62:
        /*00a8*/ 	.byte	0x03, 0x50
        /*00aa*/ 	.short	0x0000


	//----- nvinfo : EIATTR_MAXREG_COUNT
	.align		4
        /*00ac*/ 	.byte	0x03, 0x1b
        /*00ae*/ 	.short	0x00ff


	//----- nvinfo : EIATTR_MERCURY_ISA_VERSION
	.align		4
        /*00b0*/ 	.byte	0x03, 0x5f
        /*00b2*/ 	.short	0x0101


	//----- nvinfo : EIATTR_VRC_CTA_INIT_COUNT
	.align		4
        /*00b4*/ 	.byte	0x02, 0x4a
	.zero		1
	.zero		1


	//----- nvinfo : EIATTR_EXIT_INSTR_OFFSETS
	.align		4
        /*00b8*/ 	.byte	0x04, 0x1c
        /*00ba*/ 	.short	(.L_64 - .L_63)


	//   ....[0]....
.L_63:
        /*00bc*/ 	.word	0x000000a0


	//   ....[1]....
        /*00c0*/ 	.word	0x000018b0


	//----- nvinfo : EIATTR_CRS_STACK_SIZE
	.align		4
.L_64:
        /*00c4*/ 	.byte	0x04, 0x1e
        /*00c6*/ 	.short	(.L_66 - .L_65)
.L_65:
        /*00c8*/ 	.word	0x00000000


	//----- nvinfo : EIATTR_CBANK_PARAM_SIZE
	.align		4
.L_66:
        /*00cc*/ 	.byte	0x03, 0x19
        /*00ce*/ 	.short	0x003d


	//----- nvinfo : EIATTR_PARAM_CBANK
	.align		4
        /*00d0*/ 	.byte	0x04, 0x0a
        /*00d2*/ 	.short	(.L_68 - .L_67)
	.align		4
.L_67:
        /*00d4*/ 	.word	index@(.nv.constant0._Z19swiglu_fused_kernelPKfS0_S0_S0_S0_Pfiiib)
        /*00d8*/ 	.short	0x0380
        /*00da*/ 	.short	0x003d


	//----- nvinfo : EIATTR_SW_WAR
	.align		4
.L_68:
        /*00dc*/ 	.byte	0x04, 0x36
        /*00de*/ 	.short	(.L_70 - .L_69)
.L_69:
        /*00e0*/ 	.word	0x00000008
.L_70:


//--------------------- .nv.info._Z13swiglu_kernelPKfS0_Pfii --------------------------
	.section	.nv.info._Z13swiglu_kernelPKfS0_Pfii,"",@"SHT_CUDA_INFO"
	.sectionflags	@""
	.align	4


	//----- nvinfo : EIATTR_CUDA_API_VERSION
	.align		4
        /*0000*/ 	.byte	0x04, 0x37
        /*0002*/ 	.short	(.L_72 - .L_71)
.L_71:
        /*0004*/ 	.word	0x00000082


	//----- nvinfo : EIATTR_KPARAM_INFO
	.align		4
.L_72:
        /*0008*/ 	.byte	0x04, 0x17
        /*000a*/ 	.short	(.L_74 - .L_73)
.L_73:
        /*000c*/ 	.word	0x00000000
        /*0010*/ 	.short	0x0004
        /*0012*/ 	.short	0x001c
        /*0014*/ 	.byte	0x00, 0xf0, 0x11, 0x00


	//----- nvinfo : EIATTR_KPARAM_INFO
	.align		4
.L_74:
        /*0018*/ 	.byte	0x04, 0x17
        /*001a*/ 	.short	(.L_76 - .L_75)
.L_75:
        /*001c*/ 	.word	0x00000000
        /*0020*/ 	.short	0x0003
        /*0022*/ 	.short	0x0018
        /*0024*/ 	.byte	0x00, 0xf0, 0x11, 0x00


	//----- nvinfo : EIATTR_KPARAM_INFO
	.align		4
.L_76:
        /*0028*/ 	.byte	0x04, 0x17
        /*002a*/ 	.short	(.L_78 - .L_77)
.L_77:
        /*002c*/ 	.word	0x00000000
        /*0030*/ 	.short	0x0002
        /*0032*/ 	.short	0x0010
        /*0034*/ 	.byte	0x00, 0xf5, 0x21, 0x00


	//----- nvinfo : EIATTR_KPARAM_INFO
	.align		4
.L_78:
        /*0038*/ 	.byte	0x04, 0x17
        /*003a*/ 	.short	(.L_80 - .L_79)
.L_79:
        /*003c*/ 	.word	0x00000000
        /*0040*/ 	.short	0x0001
        /*0042*/ 	.short	0x0008
        /*0044*/ 	.byte	0x00, 0xf5, 0x21, 0x00


	//----- nvinfo : EIATTR_KPARAM_INFO
	.align		4
.L_80:
        /*0048*/ 	.byte	0x04, 0x17
        /*004a*/ 	.short	(.L_82 - .L_81)
.L_81:
        /*004c*/ 	.word	0x00000000
        /*0050*/ 	.short	0x0000
        /*0052*/ 	.short	0x0000
        /*0054*/ 	.byte	0x00, 0xf5, 0x21, 0x00


	//----- nvinfo : EIATTR_SPARSE_MMA_MASK
	.align		4
.L_82:
        /*0058*/ 	.byte	0x03, 0x50
        /*005a*/ 	.short	0x0000


	//----- nvinfo : EIATTR_MAXREG_COUNT
	.align		4
        /*005c*/ 	.byte	0x03, 0x1b
        /*005e*/ 	.short	0x00ff


	//----- nvinfo : EIATTR_MERCURY_ISA_VERSION
	.align		4
        /*0060*/ 	.byte	0x03, 0x5f
        /*0062*/ 	.short	0x0101


	//----- nvinfo : EIATTR_VRC_CTA_INIT_COUNT
	.align		4
        /*0064*/ 	.byte	0x02, 0x4a
	.zero		1
	.zero		1


	//----- nvinfo : EIATTR_EXIT_INSTR_OFFSETS
	.align		4
        /*0068*/ 	.byte	0x04, 0x1c
        /*006a*/ 	.short	(.L_84 - .L_83)


	//   ....[0]....
.L_83:
        /*006c*/ 	.word	0x00000040


	//   ....[1]....
        /*0070*/ 	.word	0x00000080


	//   ....[2]....
        /*0074*/ 	.word	0x00000310


	//----- nvinfo : EIATTR_CRS_STACK_SIZE
	.align		4
.L_84:
        /*0078*/ 	.byte	0x04, 0x1e
        /*007a*/ 	.short	(.L_86 - .L_85)
.L_85:
        /*007c*/ 	.word	0x00000000


	//----- nvinfo : EIATTR_CBANK_PARAM_SIZE
	.align		4
.L_86:
        /*0080*/ 	.byte	0x03, 0x19
        /*0082*/ 	.short	0x0020


	//----- nvinfo : EIATTR_PARAM_CBANK
	.align		4
        /*0084*/ 	.byte	0x04, 0x0a
        /*0086*/ 	.short	(.L_88 - .L_87)
	.align		4
.L_87:
        /*0088*/ 	.word	index@(.nv.constant0._Z13swiglu_kernelPKfS0_Pfii)
        /*008c*/ 	.short	0x0380
        /*008e*/ 	.short	0x0020


	//----- nvinfo : EIATTR_SW_WAR
	.align		4
.L_88:
        /*0090*/ 	.byte	0x04, 0x36
        /*0092*/ 	.short	(.L_90 - .L_89)
.L_89:
        /*0094*/ 	.word	0x00000008
.L_90:


//--------------------- .nv.info._Z22rope_precompute_kernelPfS_iif --------------------------
	.section	.nv.info._Z22rope_precompute_kernelPfS_iif,"",@"SHT_CUDA_INFO"
	.sectionflags	@""
	.align	4


	//----- nvinfo : EIATTR_CUDA_API_VERSION
	.align		4
        /*0000*/ 	.byte	0x04, 0x37
        /*0002*/ 	.short	(.L_92 - .L_91)
.L_91:
        /*0004*/ 	.word	0x00000082


	//----- nvinfo : EIATTR_KPARAM_INFO
	.align		4
.L_92:
        /*0008*/ 	.byte	0x04, 0x17
        /*000a*/ 	.short	(.L_94 - .L_93)
.L_93:
        /*000c*/ 	.word	0x00000000
        /*0010*/ 	.short	0x0004
        /*0012*/ 	.short	0x0018
        /*0014*/ 	.byte	0x00, 0xf0, 0x11, 0x00


	//----- nvinfo : EIATTR_KPARAM_INFO
	.align		4
.L_94:
        /*0018*/ 	.byte	0x04, 0x17
        /*001a*/ 	.short	(.L_96 - .L_95)
.L_95:
        /*001c*/ 	.word	0x00000000
        /*0020*/ 	.short	0x0003
        /*0022*/ 	.short	0x0014
        /*0024*/ 	.byte	0x00, 0xf0, 0x11, 0x00


	//----- nvinfo : EIATTR_KPARAM_INFO
	.align		4
.L_96:
        /*0028*/ 	.byte	0x04, 0x17
        /*002a*/ 	.short	(.L_98 - .L_97)
.L_97:
        /*002c*/ 	.word	0x00000000
        /*0030*/ 	.short	0x0002
        /*0032*/ 	.short	0x0010
        /*0034*/ 	.byte	0x00, 0xf0, 0x11, 0x00


	//----- nvinfo : EIATTR_KPARAM_INFO
	.align		4
.L_98:
        /*0038*/ 	.byte	0x04, 0x17
        /*003a*/ 	.short	(.L_100 - .L_99)
.L_99:
        /*003c*/ 	.word	0x00000000
        /*0040*/ 	.short	0x0001
        /*0042*/ 	.short	0x0008
        /*0044*/ 	.byte	0x00, 0xf5, 0x21, 0x00


	//----- nvinfo : EIATTR_KPARAM_INFO
	.align		4
.L_100:
        /*0048*/ 	.byte	0x04, 0x17
        /*004a*/ 	.short	(.L_102 - .L_101)
.L_101:
        /*004c*/ 	.word	0x00000000
        /*0050*/ 	.short	0x0000
        /*0052*/ 	.short	0x0000
        /*0054*/ 	.byte	0x00, 0xf5, 0x21, 0x00


	//----- nvinfo : EIATTR_SPARSE_MMA_MASK
	.align		4
.L_102:
        /*0058*/ 	.byte	0x03, 0x50
        /*005a*/ 	.short	0x0000


	//----- nvinfo : EIATTR_MAXREG_COUNT
	.align		4
        /*005c*/ 	.byte	0x03, 0x1b
        /*005e*/ 	.short	0x00ff


	//----- nvinfo : EIATTR_MERCURY_ISA_VERSION
	.align		4
        /*0060*/ 	.byte	0x03, 0x5f
        /*0062*/ 	.short	0x0101


	//----- nvinfo : EIATTR_VRC_CTA_INIT_COUNT
	.align		4
        /*0064*/ 	.byte	0x02, 0x4a
	.zero		1
	.zero		1


	//----- nvinfo : EIATTR_EXIT_INSTR_OFFSETS
	.align		4
        /*0068*/ 	.byte	0x04, 0x1c
        /*006a*/ 	.short	(.L_104 - .L_103)


	//   ....[0]....
.L_103:
        /*006c*/ 	.word	0x00000090


	//   ....[1]....
        /*0070*/ 	.word	0x000012e0


	//----- nvinfo : EIATTR_CRS_STACK_SIZE
	.align		4
.L_104:
        /*0074*/ 	.byte	0x04, 0x1e
        /*0076*/ 	.short	(.L_106 - .L_105)
.L_105:
        /*0078*/ 	.word	0x00000000


	//----- nvinfo : EIATTR_CBANK_PARAM_SIZE
	.align		4
.L_106:
        /*007c*/ 	.byte	0x03, 0x19
        /*007e*/ 	.short	0x001c


	//----- nvinfo : EIATTR_PARAM_CBANK
	.align		4
        /*0080*/ 	.byte	0x04, 0x0a
        /*0082*/ 	.short	(.L_108 - .L_107)
	.align		4
.L_107:
        /*0084*/ 	.word	index@(.nv.constant0._Z22rope_precompute_kernelPfS_iif)
        /*0088*/ 	.short	0x0380
        /*008a*/ 	.short	0x001c


	//----- nvinfo : EIATTR_SW_WAR
	.align		4
.L_108:
        /*008c*/ 	.byte	0x04, 0x36
        /*008e*/ 	.short	(.L_110 - .L_109)
.L_109:
        /*0090*/ 	.word	0x00000008
.L_110:


//--------------------- .nv.info._Z11rope_kernelPfS_PKfS1_iiiii --------------------------
	.section	.nv.info._Z11rope_kernelPfS_PKfS1_iiiii,"",@"SHT_CUDA_INFO"
	.sectionflags	@""
	.align	4


	//----- nvinfo : EIATTR_CUDA_API_VERSION
	.align		4
        /*0000*/ 	.byte	0x04, 0x37
        /*0002*/ 	.short	(.L_112 - .L_111)
.L_111:
        /*0004*/ 	.word	0x00000082


	//----- nvinfo : EIATTR_KPARAM_INFO
	.align		4
.L_112:
        /*0008*/ 	.byte	0x04, 0x17
        /*000a*/ 	.short	(.L_114 - .L_113)
.L_113:
        /*000c*/ 	.word	0x00000000
        /*0010*/ 	.short	0x0008
        /*0012*/ 	.short	0x0030
        /*0014*/ 	.byte	0x00, 0xf0, 0x11, 0x00


	//----- nvinfo : EIATTR_KPARAM_INFO
	.align		4
.L_114:
        /*0018*/ 	.byte	0x04, 0x17
        /*001a*/ 	.short	(.L_116 - .L_115)
.L_115:
        /*001c*/ 	.word	0x00000000
        /*0020*/ 	.short	0x0007
        /*0022*/ 	.short	0x002c
        /*0024*/ 	.byte	0x00, 0xf0, 0x11, 0x00


	//----- nvinfo : EIATTR_KPARAM_INFO
	.align		4
.L_116:
        /*0028*/ 	.byte	0x04, 0x17
        /*002a*/ 	.short	(.L_118 - .L_117)
.L_117:
        /*002c*/ 	.word	0x00000000
        /*0030*/ 	.short	0x0006
        /*0032*/ 	.short	0x0028
        /*0034*/ 	.byte	0x00, 0xf0, 0x11, 0x00


	//----- nvinfo : EIATTR_KPARAM_INFO
	.align		4
.L_118:
        /*0038*/ 	.byte	0x04, 0x17
        /*003a*/ 	.short	(.L_120 - .L_119)
.L_119:
        /*003c*/ 	.word	0x00000000
        /*0040*/ 	.short	0x0005
        /*0042*/ 	.short	0x0024
        /*0044*/ 	.byte	0x00, 0xf0, 0x11, 0x00


	//----- nvinfo : EIATTR_KPARAM_INFO
	.align		4
.L_120:
        /*0048*/ 	.byte	0x04, 0x17
        /*004a*/ 	.short	(.L_122 - .L_121)
.L_121:
        /*004c*/ 	.word	0x00000000
        /*0050*/ 	.short	0x0004
        /*0052*/ 	.short	0x0020
        /*0054*/ 	.byte	0x00, 0xf0, 0x11, 0x00


	//----- nvinfo : EIATTR_KPARAM_INFO
	.align		4
.L_122:
        /*0058*/ 	.byte	0x04, 0x17
        /*005a*/ 	.short	(.L_124 - .L_123)
.L_123:
        /*005c*/ 	.word	0x00000000
        /*0060*/ 	.short	0x0003
        /*0062*/ 	.short	0x0018
        /*0064*/ 	.byte	0x00, 0xf5, 0x21, 0x00


	//----- nvinfo : EIATTR_KPARAM_INFO
	.align		4
.L_124:
        /*0068*/ 	.byte	0x04, 0x17
        /*006a*/ 	.short	(.L_126 - .L_125)
.L_125:
        /*006c*/ 	.word	0x00000000
        /*0070*/ 	.short	0x0002
        /*0072*/ 	.short	0x0010
        /*0074*/ 	.byte	0x00, 0xf5, 0x21, 0x00


	//----- nvinfo : EIATTR_KPARAM_INFO
	.align		4
.L_126:
        /*0078*/ 	.byte	0x04, 0x17
        /*007a*/ 	.short	(.L_128 - .L_127)
.L_127:
        /*007c*/ 	.word	0x00000000
        /*0080*/ 	.short	0x0001
        /*0082*/ 	.short	0x0008
        /*0084*/ 	.byte	0x00, 0xf5, 0x21, 0x00


	//----- nvinfo : EIATTR_KPARAM_INFO
	.align		4
.L_128:
        /*0088*/ 	.byte	0x04, 0x17
        /*008a*/ 	.short	(.L_130 - .L_129)
.L_129:
        /*008c*/ 	.word	0x00000000
        /*0090*/ 	.short	0x0000
        /*0092*/ 	.short	0x0000
        /*0094*/ 	.byte	0x00, 0xf5, 0x21, 0x00


	//----- nvinfo : EIATTR_SPARSE_MMA_MASK
	.align		4
.L_130:
        /*0098*/ 	.byte	0x03, 0x50
        /*009a*/ 	.short	0x0000


	//----- nvinfo : EIATTR_MAXREG_COUNT
	.align		4
        /*009c*/ 	.byte	0x03, 0x1b
        /*009e*/ 	.short	0x00ff


	//----- nvinfo : EIATTR_MERCURY_ISA_VERSION
	.align		4
        /*00a0*/ 	.byte	0x03, 0x5f
        /*00a2*/ 	.short	0x0101


	//----- nvinfo : EIATTR_VRC_CTA_INIT_COUNT
	.align		4
        /*00a4*/ 	.byte	0x02, 0x4a
	.zero		1
	.zero		1


	//----- nvinfo : EIATTR_EXIT_INSTR_OFFSETS
	.align		4
        /*00a8*/ 	.byte	0x04, 0x1c
        /*00aa*/ 	.short	(.L_132 - .L_131)


	//   ....[0]....
.L_131:
        /*00ac*/ 	.word	0x00000090


	//   ....[1]....
        /*00b0*/ 	.word	0x00000100


	//   ....[2]....
        /*00b4*/ 	.word	0x000005c0


	//   ....[3]....
        /*00b8*/ 	.word	0x00000d60


	//----- nvinfo : EIATTR_CRS_STACK_SIZE
	.align		4
.L_132:
        /*00bc*/ 	.byte	0x04, 0x1e
        /*00be*/ 	.short	(.L_134 - .L_133)
.L_133:
        /*00c0*/ 	.word	0x00000000


	//----- nvinfo : EIATTR_CBANK_PARAM_SIZE
	.align		4
.L_134:
        /*00c4*/ 	.byte	0x03, 0x19
        /*00c6*/ 	.short	0x0034


	//----- nvinfo : EIATTR_PARAM_CBANK
	.align		4
        /*00c8*/ 	.byte	0x04, 0x0a
        /*00ca*/ 	.short	(.L_136 - .L_135)
	.align		4
.L_135:
        /*00cc*/ 	.word	index@(.nv.constant0._Z11rope_kernelPfS_PKfS1_iiiii)
        /*00d0*/ 	.short	0x0380
        /*00d2*/ 	.short	0x0034


	//----- nvinfo : EIATTR_SW_WAR
	.align		4
.L_136:
        /*00d4*/ 	.byte	0x04, 0x36
        /*00d6*/ 	.short	(.L_138 - .L_137)
.L_137:
        /*00d8*/ 	.word	0x00000008
.L_138:


//--------------------- .nv.info._Z15rms_norm_kernelPKfS0_Pfiif --------------------------
	.section	.nv.info._Z15rms_norm_kernelPKfS0_Pfiif,"",@"SHT_CUDA_INFO"
	.sectionflags	@""
	.align	4


	//----- nvinfo : EIATTR_CUDA_API_VERSION
	.align		4
        /*0000*/ 	.byte	0x04, 0x37
        /*0002*/ 	.short	(.L_140 - .L_139)
.L_139:
        /*0004*/ 	.word	0x00000082


	//----- nvinfo : EIATTR_KPARAM_INFO
	.align		4
.L_140:
        /*0008*/ 	.byte	0x04, 0x17
        /*000a*/ 	.short	(.L_142 - .L_141)
.L_141:
        /*000c*/ 	.word	0x00000000
        /*0010*/ 	.short	0x0005
        /*0012*/ 	.short	0x0020
        /*0014*/ 	.byte	0x00, 0xf0, 0x11, 0x00


	//----- nvinfo : EIATTR_KPARAM_INFO
	.align		4
.L_142:
        /*0018*/ 	.byte	0x04, 0x17
        /*001a*/ 	.short	(.L_144 - .L_143)
.L_143:
        /*001c*/ 	.word	0x00000000
        /*0020*/ 	.short	0x0004
        /*0022*/ 	.short	0x001c
        /*0024*/ 	.byte	0x00, 0xf0, 0x11, 0x00


	//----- nvinfo : EIATTR_KPARAM_INFO
	.align		4
.L_144:
        /*0028*/ 	.byte	0x04, 0x17
        /*002a*/ 	.short	(.L_146 - .L_145)
.L_145:
        /*002c*/ 	.word	0x00000000
        /*0030*/ 	.short	0x0003
        /*0032*/ 	.short	0x0018
        /*0034*/ 	.byte	0x00, 0xf0, 0x11, 0x00


	//----- nvinfo : EIATTR_KPARAM_INFO
	.align		4
.L_146:
        /*0038*/ 	.byte	0x04, 0x17
        /*003a*/ 	.short	(.L_148 - .L_147)
.L_147:
        /*003c*/ 	.word	0x00000000
        /*0040*/ 	.short	0x0002
        /*0042*/ 	.short	0x0010
        /*0044*/ 	.byte	0x00, 0xf5, 0x21, 0x00


	//----- nvinfo : EIATTR_KPARAM_INFO
	.align		4
.L_148:
        /*0048*/ 	.byte	0x04, 0x17
        /*004a*/ 	.short	(.L_150 - .L_149)
.L_149:
        /*004c*/ 	.word	0x00000000
        /*0050*/ 	.short	0x0001
        /*0052*/ 	.short	0x0008
        /*0054*/ 	.byte	0x00, 0xf5, 0x21, 0x00


	//----- nvinfo : EIATTR_KPARAM_INFO
	.align		4
.L_150:
        /*0058*/ 	.byte	0x04, 0x17
        /*005a*/ 	.short	(.L_152 - .L_151)
.L_151:
        /*005c*/ 	.word	0x00000000
        /*0060*/ 	.short	0x0000
        /*0062*/ 	.short	0x0000
        /*0064*/ 	.byte	0x00, 0xf5, 0x21, 0x00


	//----- nvinfo : EIATTR_SPARSE_MMA_MASK
	.align		4
.L_152:
        /*0068*/ 	.byte	0x03, 0x50
        /*006a*/ 	.short	0x0000


	//----- nvinfo : EIATTR_MAXREG_COUNT
	.align		4
        /*006c*/ 	.byte	0x03, 0x1b
        /*006e*/ 	.short	0x00ff


	//----- nvinfo : EIATTR_NUM_BARRIERS
	.align		4
        /*0070*/ 	.byte	0x02, 0x4c
        /*0072*/ 	.byte	0x01
	.zero		1


	//----- nvinfo : EIATTR_MERCURY_ISA_VERSION
	.align		4
        /*0074*/ 	.byte	0x03, 0x5f
        /*0076*/ 	.short	0x0101


	//----- nvinfo : EIATTR_COOP_GROUP_MASK_REGIDS
	.align		4
        /*0078*/ 	.byte	0x04, 0x29
        /*007a*/ 	.short	(.L_154 - .L_153)


	//   ....[0]....
.L_153:
        /*007c*/ 	.word	0xffffffff


	//   ....[1]....
        /*0080*/ 	.word	0xffffffff


	//   ....[2]....
        /*0084*/ 	.word	0xffffffff


	//   ....[3]....
        /*0088*/ 	.word	0xffffffff


	//   ....[4]....
        /*008c*/ 	.word	0xffffffff


	//   ....[5]....
        /*0090*/ 	.word	0xffffffff


	//   ....[6]....
        /*0094*/ 	.word	0xffffffff


	//   ....[7]....
        /*0098*/ 	.word	0xffffffff


	//   ....[8]....
        /*009c*/ 	.word	0xffffffff


	//   ....[9]....
        /*00a0*/ 	.word	0xffffffff


	//   ....[10]....
        /*00a4*/ 	.word	0x0500000c


	//   ....[11]....
        /*00a8*/ 	.word	0x0500000c


	//   ....[12]....
        /*00ac*/ 	.word	0x0500000c


	//   ....[13]....
        /*00b0*/ 	.word	0x0500000c


	//   ....[14]....
        /*00b4*/ 	.word	0x0500000c


	//----- nvinfo : EIATTR_COOP_GROUP_INSTR_OFFSETS
	.align		4
.L_154:
        /*00b8*/ 	.byte	0x04, 0x28
        /*00ba*/ 	.short	(.L_156 - .L_155)


	//   ....[0]....
.L_155:
        /*00bc*/ 	.word	0x00000190


	//   ....[1]....
        /*00c0*/ 	.word	0x00000210


	//   ....[2]....
        /*00c4*/ 	.word	0x00000270


	//   ....[3]....
        /*00c8*/ 	.word	0x000002a0


	//   ....[4]....
        /*00cc*/ 	.word	0x000002f0


	//   ....[5]....
        /*00d0*/ 	.word	0x00000390


	//   ....[6]....
        /*00d4*/ 	.word	0x000003b0


	//   ....[7]....
        /*00d8*/ 	.word	0x000003d0


	//   ....[8]....
        /*00dc*/ 	.word	0x000003f0


	//   ....[9]....
        /*00e0*/ 	.word	0x00000410


	//   ....[10]....
        /*00e4*/ 	.word	0x000007c0


	//   ....[11]....
        /*00e8*/ 	.word	0x00000830


	//   ....[12]....
        /*00ec*/ 	.word	0x000008a0


	//   ....[13]....
        /*00f0*/ 	.word	0x00000910


	//   ....[14]....
        /*00f4*/ 	.word	0x00000980


	//----- nvinfo : EIATTR_VRC_CTA_INIT_COUNT
	.align		4
.L_156:
        /*00f8*/ 	.byte	0x02, 0x4a
	.zero		1
	.zero		1


	//----- nvinfo : EIATTR_EXIT_INSTR_OFFSETS
	.align		4
        /*00fc*/ 	.byte	0x04, 0x1c
        /*00fe*/ 	.short	(.L_158 - .L_157)


	//   ....[0]....
.L_157:
        /*0100*/ 	.word	0x00000040


	//   ....[1]....
        /*0104*/ 	.word	0x00000610


	//   ....[2]....
        /*0108*/ 	.word	0x00000770


	//----- nvinfo : EIATTR_CRS_STACK_SIZE
	.align		4
.L_158:
        /*010c*/ 	.byte	0x04, 0x1e
        /*010e*/ 	.short	(.L_160 - .L_159)
.L_159:
        /*0110*/ 	.word	0x00000000


	//----- nvinfo : EIATTR_CBANK_PARAM_SIZE
	.align		4
.L_160:
        /*0114*/ 	.byte	0x03, 0x19
        /*0116*/ 	.short	0x0024


	//----- nvinfo : EIATTR_PARAM_CBANK
	.align		4
        /*0118*/ 	.byte	0x04, 0x0a
        /*011a*/ 	.short	(.L_162 - .L_161)
	.align		4
.L_161:
        /*011c*/ 	.word	index@(.nv.constant0._Z15rms_norm_kernelPKfS0_Pfiif)
        /*0120*/ 	.short	0x0380
        /*0122*/ 	.short	0x0024


	//----- nvinfo : EIATTR_SW_WAR
	.align		4
.L_162:
        /*0124*/ 	.byte	0x04, 0x36
        /*0126*/ 	.short	(.L_164 - .L_163)
.L_163:
        /*0128*/ 	.word	0x00000008
.L_164:


//--------------------- .nv.callgraph             --------------------------
	.section	.nv.callgraph,"",@"SHT_CUDA_CALLGRAPH"
	.align	4
	.sectionentsize	8
	.align		4
        /*0000*/ 	.word	0x00000000
	.align		4
        /*0004*/ 	.word	0xffffffff
	.align		4
        /*0008*/ 	.word	0x00000000
	.align		4
        /*000c*/ 	.word	0xfffffffe
	.align		4
        /*0010*/ 	.word	0x00000000
	.align		4
        /*0014*/ 	.word	0xfffffffd
	.align		4
        /*0018*/ 	.word	0x00000000
	.align		4
        /*001c*/ 	.word	0xfffffffc


//--------------------- .nv.constant4             --------------------------
	.section	.nv.constant4,"a",@progbits
	.align	8
	.align		8
.nv.constant4:
        /*0000*/ 	.dword	__cudart_i2opi_f


//--------------------- .text._Z19swiglu_fused_kernelPKfS0_S0_S0_S0_Pfiiib --------------------------
	.section	.text._Z19swiglu_fused_kernelPKfS0_S0_S0_S0_Pfiiib,"ax",@progbits
	.align	128
        .global         _Z19swiglu_fused_kernelPKfS0_S0_S0_S0_Pfiiib
        .type           _Z19swiglu_fused_kernelPKfS0_S0_S0_S0_Pfiiib,@function
        .size           _Z19swiglu_fused_kernelPKfS0_S0_S0_S0_Pfiiib,(.L_x_104 - _Z19swiglu_fused_kernelPKfS0_S0_S0_S0_Pfiiib)
        .other          _Z19swiglu_fused_kernelPKfS0_S0_S0_S0_Pfiiib,@"STO_CUDA_ENTRY STV_DEFAULT"
_Z19swiglu_fused_kernelPKfS0_S0_S0_S0_Pfiiib:
.text._Z19swiglu_fused_kernelPKfS0_S0_S0_S0_Pfiiib:
[----:B------:R-:W-:Y:S01]  /*0000*/  LDC R1, c[0x0][0x37c] ;  /* 0x0000df00ff017b82 */ /* 0x000fe20000000800 */
[----:B------:R-:W0:Y:S07]  /*0010*/  S2R R8, SR_TID.X ;  /* 0x0000000000087919 */ /* 0x000e2e0000002100 */
[----:B------:R-:W0:Y:S01]  /*0020*/  S2UR UR4, SR_CTAID.Y ;  /* 0x00000000000479c3 */ /* 0x000e220000002600 */
[----:B------:R-:W1:Y:S07]  /*0030*/  LDCU UR6, c[0x0][0x3b8] ;  /* 0x00007700ff0677ac */ /* 0x000e6e0008000800 */
[----:B------:R-:W0:Y:S08]  /*0040*/  LDC R3, c[0x0][0x360] ;  /* 0x0000d800ff037b82 */ /* 0x000e300000000800 */
[----:B------:R-:W2:Y:S08]  /*0050*/  S2UR UR5, SR_CTAID.X ;  /* 0x00000000000579c3 */ /* 0x000eb00000002500 */
[----:B------:R-:W2:Y:S01]  /*0060*/  LDC R0, c[0x0][0x3b0] ;  /* 0x0000ec00ff007b82 */ /* 0x000ea20000000800 */
[----:B0-----:R-:W-:-:S05]  /*0070*/  IMAD R8, R3, UR4, R8 ;  /* 0x0000000403087c24 */ /* 0x001fca000f8e0208 */
[----:B-1----:R-:W-:-:S04]  /*0080*/  ISETP.GE.AND P0, PT, R8, UR6, PT ;  /* 0x0000000608007c0c */ /* 0x002fc8000bf06270 */
[----:B--2---:R-:W-:-:S13]  /*0090*/  ISETP.LE.OR P0, PT, R0, UR5, P0 ;  /* 0x0000000500007c0c */ /* 0x004fda0008703670 */
[----:B------:R-:W-:Y:S05]  /*00a0*/  @P0 EXIT ;  /* 0x000000000000094d */ /* 0x000fea0003800000 */
[----:B------:R-:W0:Y:S01]  /*00b0*/  LDC R11, c[0x0][0x3b4] ;  /* 0x0000ed00ff0b7b82 */ /* 0x000e220000000800 */
[----:B------:R-:W1:Y:S01]  /*00c0*/  LDCU.64 UR6, c[0x0][0x358] ;  /* 0x00006b00ff0677ac */ /* 0x000e620008000a00 */
[----:B------:R-:W-:-:S06]  /*00d0*/  IMAD.MOV.U32 R9, RZ, RZ, RZ ;  /* 0x000000ffff097224 */ /* 0x000fcc00078e00ff */
[----:B------:R-:W2:Y:S01]  /*00e0*/  LDC.64 R2, c[0x0][0x380] ;  /* 0x0000e000ff027b82 */ /* 0x000ea20000000a00 */
[C---:B0-----:R-:W-:Y:S01]  /*00f0*/  ISETP.GE.AND P0, PT, R11.reuse, 0x1, PT ;  /* 0x000000010b00780c */ /* 0x041fe20003f06270 */
[----:B------:R-:W-:-:S04]  /*0100*/  IMAD R4, R11, UR5, RZ ;  /* 0x000000050b047c24 */ /* 0x000fc8000f8e02ff */
[----:B------:R-:W-:-:S03]  /*0110*/  IMAD.WIDE R4, R4, 0x4, RZ ;  /* 0x0000000404047825 */ /* 0x000fc600078e02ff */
[----:B--2---:R-:W-:-:S04]  /*0120*/  IADD3 R6, P1, PT, R4, R2, RZ ;  /* 0x0000000204067210 */ /* 0x004fc80007f3e0ff */
[----:B------:R-:W-:Y:S01]  /*0130*/  IADD3.X R7, PT, PT, R5, R3, RZ, P1, !PT ;  /* 0x0000000305077210 */ /* 0x000fe20000ffe4ff */
[----:B-1----:R-:W-:Y:S08]  /*0140*/  @!P0 BRA `(.L_x_0) ;  /* 0x00000008008c8947 */ /* 0x002ff00003800000 */
[C---:B------:R-:W-:Y:S01]  /*0150*/  ISETP.GE.U32.AND P2, PT, R11.reuse, 0x10, PT ;  /* 0x000000100b00780c */ /* 0x040fe20003f46070 */
[----:B------:R-:W-:Y:S01]  /*0160*/  HFMA2 R9, -RZ, RZ, 0, 0 ;  /* 0x00000000ff097431 */ /* 0x000fe200000001ff */
[----:B------:R-:W-:Y:S01]  /*0170*/  LOP3.LUT R23, R11, 0xf, RZ, 0xc0, !PT ;  /* 0x0000000f0b177812 */ /* 0x000fe200078ec0ff */
[----:B------:R-:W-:Y:S02]  /*0180*/  IMAD R0, R8, R11, RZ ;  /* 0x0000000b08007224 */ /* 0x000fe400078e02ff */
[----:B------:R-:W-:Y:S01]  /*0190*/  IMAD.MOV.U32 R17, RZ, RZ, RZ ;  /* 0x000000ffff117224 */ /* 0x000fe200078e00ff */
[----:B------:R-:W-:-:S07]  /*01a0*/  ISETP.NE.AND P1, PT, R23, RZ, PT ;  /* 0x000000ff1700720c */ /* 0x000fce0003f25270 */
[----:B------:R-:W-:Y:S06]  /*01b0*/  @!P2 BRA `(.L_x_1) ;  /* 0x000000040010a947 */ /* 0x000fec0003800000 */
[----:B------:R-:W0:Y:S01]  /*01c0*/  LDC.64 R12, c[0x0][0x388] ;  /* 0x0000e200ff0c7b82 */ /* 0x000e220000000a00 */
[----:B------:R-:W-:Y:S01]  /*01d0*/  LOP3.LUT R17, R11, 0x7ffffff0, RZ, 0xc0, !PT ;  /* 0x7ffffff00b117812 */ /* 0x000fe200078ec0ff */
[----:B------:R-:W-:Y:S01]  /*01e0*/  IMAD.MOV.U32 R9, RZ, RZ, RZ ;  /* 0x000000ffff097224 */ /* 0x000fe200078e00ff */
[----:B------:R-:W-:-:S03]  /*01f0*/  IADD3 R19, P3, PT, R6, 0x20, RZ ;  /* 0x0000002006137810 */ /* 0x000fc60007f7e0ff */
[----:B------:R-:W-:Y:S01]  /*0200*/  IMAD.MOV R10, RZ, RZ, -R17 ;  /* 0x000000ffff0a7224 */ /* 0x000fe200078e0a11 */
[----:B------:R-:W-:Y:S01]  /*0210*/  IADD3.X R20, PT, PT, RZ, R7, RZ, P3, !PT ;  /* 0x00000007ff147210 */ /* 0x000fe20001ffe4ff */
[----:B0-----:R-:W-:-:S03]  /*0220*/  IMAD.WIDE.U32 R12, R0, 0x4, R12 ;  /* 0x00000004000c7825 */ /* 0x001fc600078e000c */
[----:B------:R-:W-:-:S04]  /*0230*/  IADD3 R24, P2, PT, R12, 0x20, RZ ;  /* 0x000000200c187810 */ /* 0x000fc80007f5e0ff */
[----:B------:R-:W-:-:S09]  /*0240*/  IADD3.X R25, PT, PT, RZ, R13, RZ, P2, !PT ;  /* 0x0000000dff197210 */ /* 0x000fd200017fe4ff */
.L_x_2:
[----:B------:R-:W-:Y:S01]  /*0250*/  MOV R14, R24 ;  /* 0x00000018000e7202 */ /* 0x000fe20000000f00 */
[----:B------:R-:W-:Y:S01]  /*0260*/  IMAD.MOV.U32 R15, RZ, RZ, R25 ;  /* 0x000000ffff0f7224 */ /* 0x000fe200078e0019 */
[----:B------:R-:W-:Y:S01]  /*0270*/  MOV R12, R19 ;  /* 0x00000013000c7202 */ /* 0x000fe20000000f00 */
[----:B------:R-:W-:-:S03]  /*0280*/  IMAD.MOV.U32 R13, RZ, RZ, R20 ;  /* 0x000000ffff0d7224 */ /* 0x000fc600078e0014 */
[----:B------:R-:W2:Y:S04]  /*0290*/  LDG.E.CONSTANT R16, desc[UR6][R14.64+-0x20] ;  /* 0xffffe0060e107981 */ /* 0x000ea8000c1e9900 */
[----:B------:R-:W2:Y:S04]  /*02a0*/  LDG.E.CONSTANT R18, desc[UR6][R12.64+-0x20] ;  /* 0xffffe0060c127981 */ /* 0x000ea8000c1e9900 */
[----:B------:R-:W3:Y:S04]  /*02b0*/  LDG.E.CONSTANT R19, desc[UR6][R14.64+-0x1c] ;  /* 0xffffe4060e137981 */ /* 0x000ee8000c1e9900 */
[----:B------:R-:W3:Y:S04]  /*02c0*/  LDG.E.CONSTANT R20, desc[UR6][R12.64+-0x1c] ;  /* 0xffffe4060c147981 */ /* 0x000ee8000c1e9900 */
[----:B------:R-:W4:Y:S04]  /*02d0*/  LDG.E.CONSTANT R21, desc[UR6][R14.64+-0x18] ;  /* 0xffffe8060e157981 */ /* 0x000f28000c1e9900 */
[----:B------:R-:W4:Y:S01]  /*02e0*/  LDG.E.CONSTANT R22, desc[UR6][R12.64+-0x18] ;  /* 0xffffe8060c167981 */ /* 0x000f22000c1e9900 */
[----:B--2---:R-:W-:-:S03]  /*02f0*/  FFMA R16, R16, R18, R9 ;  /* 0x0000001210107223 */ /* 0x004fc60000000009 */
[----:B------:R-:W2:Y:S04]  /*0300*/  LDG.E.CONSTANT R9, desc[UR6][R14.64+-0x14] ;  /* 0xffffec060e097981 */ /* 0x000ea8000c1e9900 */
[----:B------:R-:W2:Y:S01]  /*0310*/  LDG.E.CONSTANT R18, desc[UR6][R12.64+-0x14] ;  /* 0xffffec060c127981 */ /* 0x000ea2000c1e9900 */
[----:B---3--:R-:W-:-:S03]  /*0320*/  FFMA R16, R19, R20, R16 ;  /* 0x0000001413107223 */ /* 0x008fc60000000010 */
[----:B------:R-:W3:Y:S04]  /*0330*/  LDG.E.CONSTANT R20, desc[UR6][R14.64+-0x10] ;  /* 0xfffff0060e147981 */ /* 0x000ee8000c1e9900 */
[----:B------:R-:W3:Y:S01]  /*0340*/  LDG.E.CONSTANT R19, desc[UR6][R12.64+-0x10] ;  /* 0xfffff0060c137981 */ /* 0x000ee2000c1e9900 */
[----:B----4-:R-:W-:-:S03]  /*0350*/  FFMA R16, R21, R22, R16 ;  /* 0x0000001615107223 */ /* 0x010fc60000000010 */
        /* <DEDUP_REMOVED lines=29> */
[----:B------:R-:W-:Y:S01]  /*0530*/  IADD3 R10, PT, PT, R10, 0x10, RZ ;  /* 0x000000100a0a7810 */ /* 0x000fe20007ffe0ff */
[----:B--2---:R-:W-:Y:S02]  /*0540*/  FFMA R9, R16, R18, R9 ;  /* 0x0000001210097223 */ /* 0x004fe40000000009 */
[----:B------:R-:W2:Y:S04]  /*0550*/  LDG.E.CONSTANT R16, desc[UR6][R14.64+0x1c] ;  /* 0x00001c060e107981 */ /* 0x000ea8000c1e9900 */
[----:B------:R-:W2:Y:S01]  /*0560*/  LDG.E.CONSTANT R18, desc[UR6][R12.64+0x1c] ;  /* 0x00001c060c127981 */ /* 0x000ea2000c1e9900 */
[----:B------:R-:W-:Y:S01]  /*0570*/  ISETP.NE.AND P2, PT, R10, RZ, PT ;  /* 0x000000ff0a00720c */ /* 0x000fe20003f45270 */
[----:B---3--:R-:W-:Y:S01]  /*0580*/  FFMA R9, R20, R19, R9 ;  /* 0x0000001314097223 */ /* 0x008fe20000000009 */
[----:B------:R-:W-:-:S02]  /*0590*/  IADD3 R24, P3, PT, R14, 0x40, RZ ;  /* 0x000000400e187810 */ /* 0x000fc40007f7e0ff */
[----:B------:R-:W-:-:S03]  /*05a0*/  IADD3 R19, P4, PT, R12, 0x40, RZ ;  /* 0x000000400c137810 */ /* 0x000fc60007f9e0ff */
[----:B------:R-:W-:Y:S01]  /*05b0*/  IMAD.X R25, RZ, RZ, R15, P3 ;  /* 0x000000ffff197224 */ /* 0x000fe200018e060f */
[----:B------:R-:W-:Y:S01]  /*05c0*/  IADD3.X R20, PT, PT, RZ, R13, RZ, P4, !PT ;  /* 0x0000000dff147210 */ /* 0x000fe200027fe4ff */
[----:B----4-:R-:W-:-:S04]  /*05d0*/  FFMA R9, R22, R21, R9 ;  /* 0x0000001516097223 */ /* 0x010fc80000000009 */
[----:B--2---:R-:W-:Y:S01]  /*05e0*/  FFMA R9, R16, R18, R9 ;  /* 0x0000001210097223 */ /* 0x004fe20000000009 */
[----:B------:R-:W-:Y:S06]  /*05f0*/  @P2 BRA `(.L_x_2) ;  /* 0xfffffffc00142947 */ /* 0x000fec000383ffff */
.L_x_1:
[----:B------:R-:W-:Y:S05]  /*0600*/  @!P1 BRA `(.L_x_0) ;  /* 0x00000004005c9947 */ /* 0x000fea0003800000 */
[----:B------:R-:W-:Y:S02]  /*0610*/  ISETP.GE.U32.AND P1, PT, R23, 0x8, PT ;  /* 0x000000081700780c */ /* 0x000fe40003f26070 */
[----:B------:R-:W-:-:S04]  /*0620*/  LOP3.LUT R22, R11, 0x7, RZ, 0xc0, !PT ;  /* 0x000000070b167812 */ /* 0x000fc800078ec0ff */
[----:B------:R-:W-:-:S07]  /*0630*/  ISETP.NE.AND P2, PT, R22, RZ, PT ;  /* 0x000000ff1600720c */ /* 0x000fce0003f45270 */
[----:B------:R-:W-:Y:S06]  /*0640*/  @!P1 BRA `(.L_x_3) ;  /* 0x0000000000889947 */ /* 0x000fec0003800000 */
[----:B------:R-:W0:Y:S01]  /*0650*/  LDC.64 R18, c[0x0][0x388] ;  /* 0x0000e200ff127b82 */ /* 0x000e220000000a00 */
[----:B------:R-:W1:Y:S01]  /*0660*/  LDCU.64 UR8, c[0x0][0x388] ;  /* 0x00007100ff0877ac */ /* 0x000e620008000a00 */
[C---:B------:R-:W-:Y:S01]  /*0670*/  IADD3 R10, P1, PT, R0.reuse, R17, RZ ;  /* 0x00000011000a7210 */ /* 0x040fe20007f3e0ff */
[----:B------:R-:W-:Y:S02]  /*0680*/  IMAD.IADD R21, R0, 0x1, R17 ;  /* 0x0000000100157824 */ /* 0x000fe400078e0211 */
[----:B------:R-:W-:Y:S01]  /*0690*/  IMAD.WIDE.U32 R12, R17, 0x4, R6 ;  /* 0x00000004110c7825 */ /* 0x000fe200078e0006 */
[----:B------:R-:W-:-:S04]  /*06a0*/  IADD3.X R15, PT, PT, RZ, RZ, RZ, P1, !PT ;  /* 0x000000ffff0f7210 */ /* 0x000fc80000ffe4ff */
[----:B------:R-:W2:Y:S04]  /*06b0*/  LDG.E.CONSTANT R24, desc[UR6][R12.64+0x8] ;  /* 0x000008060c187981 */ /* 0x000ea8000c1e9900 */
[----:B------:R-:W3:Y:S01]  /*06c0*/  LDG.E.CONSTANT R25, desc[UR6][R12.64+0x1c] ;  /* 0x00001c060c197981 */ /* 0x000ee2000c1e9900 */
[----:B-1----:R-:W-:-:S04]  /*06d0*/  LEA R14, P1, R10, UR8, 0x2 ;  /* 0x000000080a0e7c11 */ /* 0x002fc8000f8210ff */
[----:B------:R-:W-:Y:S01]  /*06e0*/  LEA.HI.X R15, R10, UR9, R15, 0x2, P1 ;  /* 0x000000090a0f7c11 */ /* 0x000fe200088f140f */
[----:B0-----:R-:W-:Y:S01]  /*06f0*/  IMAD.WIDE.U32 R20, R21, 0x4, R18 ;  /* 0x0000000415147825 */ /* 0x001fe200078e0012 */
[----:B------:R-:W4:Y:S04]  /*0700*/  LDG.E.CONSTANT R10, desc[UR6][R12.64] ;  /* 0x000000060c0a7981 */ /* 0x000f28000c1e9900 */
[----:B------:R-:W5:Y:S04]  /*0710*/  LDG.E.CONSTANT R18, desc[UR6][R12.64+0x4] ;  /* 0x000004060c127981 */ /* 0x000f68000c1e9900 */
[----:B------:R-:W4:Y:S04]  /*0720*/  LDG.E.CONSTANT R20, desc[UR6][R20.64] ;  /* 0x0000000614147981 */ /* 0x000f28000c1e9900 */
[----:B------:R-:W5:Y:S04]  /*0730*/  LDG.E.CONSTANT R19, desc[UR6][R14.64+0x4] ;  /* 0x000004060e137981 */ /* 0x000f68000c1e9900 */
[----:B------:R-:W2:Y:S04]  /*0740*/  LDG.E.CONSTANT R23, desc[UR6][R14.64+0x8] ;  /* 0x000008060e177981 */ /* 0x000ea8000c1e9900 */
[----:B------:R-:W3:Y:S04]  /*0750*/  LDG.E.CONSTANT R21, desc[UR6][R12.64+0x18] ;  /* 0x000018060c157981 */ /* 0x000ee8000c1e9900 */
[----:B------:R-:W3:Y:S01]  /*0760*/  LDG.E.CONSTANT R26, desc[UR6][R14.64+0x1c] ;  /* 0x00001c060e1a7981 */ /* 0x000ee2000c1e9900 */
[----:B----4-:R-:W-:-:S03]  /*0770*/  FFMA R16, R20, R10, R9 ;  /* 0x0000000a14107223 */ /* 0x010fc60000000009 */
[----:B------:R-:W4:Y:S01]  /*0780*/  LDG.E.CONSTANT R9, desc[UR6][R12.64+0xc] ;  /* 0x00000c060c097981 */ /* 0x000f22000c1e9900 */
[----:B-----5:R-:W-:-:S03]  /*0790*/  FFMA R18, R19, R18, R16 ;  /* 0x0000001213127223 */ /* 0x020fc60000000010 */
[----:B------:R-:W4:Y:S04]  /*07a0*/  LDG.E.CONSTANT R10, desc[UR6][R14.64+0xc] ;  /* 0x00000c060e0a7981 */ /* 0x000f28000c1e9900 */
[----:B------:R-:W5:Y:S01]  /*07b0*/  LDG.E.CONSTANT R19, desc[UR6][R12.64+0x10] ;  /* 0x000010060c137981 */ /* 0x000f62000c1e9900 */
[----:B--2---:R-:W-:-:S03]  /*07c0*/  FFMA R23, R23, R24, R18 ;  /* 0x0000001817177223 */ /* 0x004fc60000000012 */
[----:B------:R-:W5:Y:S04]  /*07d0*/  LDG.E.CONSTANT R16, desc[UR6][R14.64+0x10] ;  /* 0x000010060e107981 */ /* 0x000f68000c1e9900 */
[----:B------:R-:W2:Y:S04]  /*07e0*/  LDG.E.CONSTANT R20, desc[UR6][R12.64+0x14] ;  /* 0x000014060c147981 */ /* 0x000ea8000c1e9900 */
[----:B------:R-:W2:Y:S04]  /*07f0*/  LDG.E.CONSTANT R18, desc[UR6][R14.64+0x14] ;  /* 0x000014060e127981 */ /* 0x000ea8000c1e9900 */
[----:B------:R-:W3:Y:S01]  /*0800*/  LDG.E.CONSTANT R24, desc[UR6][R14.64+0x18] ;  /* 0x000018060e187981 */ /* 0x000ee2000c1e9900 */
[----:B------:R-:W-:-:S02]  /*0810*/  VIADD R17, R17, 0x8 ;  /* 0x0000000811117836 */ /* 0x000fc40000000000 */
[----:B----4-:R-:W-:-:S04]  /*0820*/  FFMA R9, R10, R9, R23 ;  /* 0x000000090a097223 */ /* 0x010fc80000000017 */
[----:B-----5:R-:W-:-:S04]  /*0830*/  FFMA R9, R16, R19, R9 ;  /* 0x0000001310097223 */ /* 0x020fc80000000009 */
[----:B--2---:R-:W-:-:S04]  /*0840*/  FFMA R9, R18, R20, R9 ;  /* 0x0000001412097223 */ /* 0x004fc80000000009 */
[----:B---3--:R-:W-:-:S04]  /*0850*/  FFMA R9, R24, R21, R9 ;  /* 0x0000001518097223 */ /* 0x008fc80000000009 */
[----:B------:R-:W-:-:S07]  /*0860*/  FFMA R9, R26, R25, R9 ;  /* 0x000000191a097223 */ /* 0x000fce0000000009 */
.L_x_3:
[----:B------:R-:W-:Y:S05]  /*0870*/  @!P2 BRA `(.L_x_0) ;  /* 0x0000000000c0a947 */ /* 0x000fea0003800000 */
[----:B------:R-:W-:Y:S02]  /*0880*/  ISETP.GE.U32.AND P1, PT, R22, 0x4, PT ;  /* 0x000000041600780c */ /* 0x000fe40003f26070 */
[----:B------:R-:W-:-:S04]  /*0890*/  LOP3.LUT R10, R11, 0x3, RZ, 0xc0, !PT ;  /* 0x000000030b0a7812 */ /* 0x000fc800078ec0ff */
[----:B------:R-:W-:-:S07]  /*08a0*/  ISETP.NE.AND P2, PT, R10, RZ, PT ;  /* 0x000000ff0a00720c */ /* 0x000fce0003f45270 */
[----:B------:R-:W-:Y:S06]  /*08b0*/  @!P1 BRA `(.L_x_4) ;  /* 0x0000000000589947 */ /* 0x000fec0003800000 */
[----:B------:R-:W0:Y:S01]  /*08c0*/  LDC.64 R18, c[0x0][0x388] ;  /* 0x0000e200ff127b82 */ /* 0x000e220000000a00 */
[----:B------:R-:W1:Y:S01]  /*08d0*/  LDCU.64 UR8, c[0x0][0x388] ;  /* 0x00007100ff0877ac */ /* 0x000e620008000a00 */
[CC--:B------:R-:W-:Y:S01]  /*08e0*/  IADD3 R16, P1, PT, R0.reuse, R17.reuse, RZ ;  /* 0x0000001100107210 */ /* 0x0c0fe20007f3e0ff */
[----:B------:R-:W-:Y:S01]  /*08f0*/  IMAD.WIDE.U32 R14, R17, 0x4, R6 ;  /* 0x00000004110e7825 */ /* 0x000fe200078e0006 */
[----:B------:R-:W-:-:S03]  /*0900*/  IADD3 R13, PT, PT, R0, R17, RZ ;  /* 0x00000011000d7210 */ /* 0x000fc60007ffe0ff */
[----:B------:R-:W-:Y:S01]  /*0910*/  IMAD.X R21, RZ, RZ, RZ, P1 ;  /* 0x000000ffff157224 */ /* 0x000fe200008e06ff */
[----:B------:R-:W2:Y:S04]  /*0920*/  LDG.E.CONSTANT R20, desc[UR6][R14.64+0x4] ;  /* 0x000004060e147981 */ /* 0x000ea8000c1e9900 */
[----:B------:R-:W3:Y:S04]  /*0930*/  LDG.E.CONSTANT R22, desc[UR6][R14.64+0x8] ;  /* 0x000008060e167981 */ /* 0x000ee8000c1e9900 */
[----:B------:R-:W4:Y:S01]  /*0940*/  LDG.E.CONSTANT R24, desc[UR6][R14.64+0xc] ;  /* 0x00000c060e187981 */ /* 0x000f22000c1e9900 */
[----:B-1----:R-:W-:Y:S01]  /*0950*/  LEA R12, P1, R16, UR8, 0x2 ;  /* 0x00000008100c7c11 */ /* 0x002fe2000f8210ff */
[----:B0-----:R-:W-:-:S03]  /*0960*/  IMAD.WIDE.U32 R18, R13, 0x4, R18 ;  /* 0x000000040d127825 */ /* 0x001fc600078e0012 */
[----:B------:R-:W-:Y:S02]  /*0970*/  LEA.HI.X R13, R16, UR9, R21, 0x2, P1 ;  /* 0x00000009100d7c11 */ /* 0x000fe400088f1415 */
[----:B------:R-:W5:Y:S04]  /*0980*/  LDG.E.CONSTANT R16, desc[UR6][R14.64] ;  /* 0x000000060e107981 */ /* 0x000f68000c1e9900 */
[----:B------:R-:W5:Y:S04]  /*0990*/  LDG.E.CONSTANT R18, desc[UR6][R18.64] ;  /* 0x0000000612127981 */ /* 0x000f68000c1e9900 */
[----:B------:R-:W2:Y:S04]  /*09a0*/  LDG.E.CONSTANT R21, desc[UR6][R12.64+0x4] ;  /* 0x000004060c157981 */ /* 0x000ea8000c1e9900 */
[----:B------:R-:W3:Y:S04]  /*09b0*/  LDG.E.CONSTANT R23, desc[UR6][R12.64+0x8] ;  /* 0x000008060c177981 */ /* 0x000ee8000c1e9900 */
[----:B------:R-:W4:Y:S01]  /*09c0*/  LDG.E.CONSTANT R25, desc[UR6][R12.64+0xc] ;  /* 0x00000c060c197981 */ /* 0x000f22000c1e9900 */
[----:B------:R-:W-:Y:S01]  /*09d0*/  IADD3 R17, PT, PT, R17, 0x4, RZ ;  /* 0x0000000411117810 */ /* 0x000fe20007ffe0ff */
[----:B-----5:R-:W-:-:S04]  /*09e0*/  FFMA R16, R18, R16, R9 ;  /* 0x0000001012107223 */ /* 0x020fc80000000009 */
[----:B--2---:R-:W-:-:S04]  /*09f0*/  FFMA R16, R21, R20, R16 ;  /* 0x0000001415107223 */ /* 0x004fc80000000010 */
[----:B---3--:R-:W-:-:S04]  /*0a00*/  FFMA R16, R23, R22, R16 ;  /* 0x0000001617107223 */ /* 0x008fc80000000010 */
[----:B----4-:R-:W-:-:S07]  /*0a10*/  FFMA R9, R25, R24, R16 ;  /* 0x0000001819097223 */ /* 0x010fce0000000010 */
.L_x_4:
[----:B------:R-:W-:Y:S05]  /*0a20*/  @!P2 BRA `(.L_x_0) ;  /* 0x000000000054a947 */ /* 0x000fea0003800000 */
[----:B------:R-:W0:Y:S01]  /*0a30*/  LDC.64 R14, c[0x0][0x388] ;  /* 0x0000e200ff0e7b82 */ /* 0x000e220000000a00 */
[----:B------:R-:W-:-:S04]  /*0a40*/  IMAD.WIDE.U32 R12, R17, 0x4, R4 ;  /* 0x00000004110c7825 */ /* 0x000fc800078e0004 */
[----:B------:R-:W-:Y:S01]  /*0a50*/  IMAD.IADD R19, R0, 0x1, R17 ;  /* 0x0000000100137824 */ /* 0x000fe200078e0211 */
[----:B------:R-:W-:Y:S01]  /*0a60*/  IADD3 R16, P1, PT, R12, R2, RZ ;  /* 0x000000020c107210 */ /* 0x000fe20007f3e0ff */
[----:B------:R-:W-:-:S03]  /*0a70*/  IMAD.MOV R10, RZ, RZ, -R10 ;  /* 0x000000ffff0a7224 */ /* 0x000fc600078e0a0a */
[----:B------:R-:W-:Y:S01]  /*0a80*/  IADD3.X R17, PT, PT, R13, R3, RZ, P1, !PT ;  /* 0x000000030d117210 */ /* 0x000fe20000ffe4ff */
[----:B0-----:R-:W-:-:S04]  /*0a90*/  IMAD.WIDE.U32 R14, R19, 0x4, R14 ;  /* 0x00000004130e7825 */ /* 0x001fc800078e000e */
[----:B------:R-:W-:Y:S01]  /*0aa0*/  IMAD.MOV.U32 R12, RZ, RZ, R14 ;  /* 0x000000ffff0c7224 */ /* 0x000fe200078e000e */
[----:B------:R-:W-:-:S07]  /*0ab0*/  MOV R13, R15 ;  /* 0x0000000f000d7202 */ /* 0x000fce0000000f00 */
.L_x_5:
[----:B------:R-:W-:Y:S01]  /*0ac0*/  MOV R14, R16 ;  /* 0x00000010000e7202 */ /* 0x000fe20000000f00 */
[----:B------:R-:W-:Y:S01]  /*0ad0*/  IMAD.MOV.U32 R15, RZ, RZ, R17 ;  /* 0x000000ffff0f7224 */ /* 0x000fe200078e0011 */
[----:B------:R0:W2:Y:S04]  /*0ae0*/  LDG.E.CONSTANT R0, desc[UR6][R12.64] ;  /* 0x000000060c007981 */ /* 0x0000a8000c1e9900 */
[----:B------:R-:W2:Y:S01]  /*0af0*/  LDG.E.CONSTANT R14, desc[UR6][R14.64] ;  /* 0x000000060e0e7981 */ /* 0x000ea2000c1e9900 */
[----:B------:R-:W-:Y:S02]  /*0b00*/  IADD3 R10, PT, PT, R10, 0x1, RZ ;  /* 0x000000010a0a7810 */ /* 0x000fe40007ffe0ff */
[----:B------:R-:W-:Y:S02]  /*0b10*/  IADD3 R16, P2, PT, R16, 0x4, RZ ;  /* 0x0000000410107810 */ /* 0x000fe40007f5e0ff */
[----:B------:R-:W-:-:S02]  /*0b20*/  ISETP.NE.AND P1, PT, R10, RZ, PT ;  /* 0x000000ff0a00720c */ /* 0x000fc40003f25270 */
[----:B0-----:R-:W-:Y:S01]  /*0b30*/  IADD3 R12, P3, PT, R12, 0x4, RZ ;  /* 0x000000040c0c7810 */ /* 0x001fe20007f7e0ff */
[----:B------:R-:W-:-:S03]  /*0b40*/  IMAD.X R17, RZ, RZ, R17, P2 ;  /* 0x000000ffff117224 */ /* 0x000fc600010e0611 */
[----:B------:R-:W-:Y:S01]  /*0b50*/  IADD3.X R13, PT, PT, RZ, R13, RZ, P3, !PT ;  /* 0x0000000dff0d7210 */ /* 0x000fe20001ffe4ff */
[----:B--2---:R-:W-:-:S06]  /*0b60*/  FFMA R9, R0, R14, R9 ;  /* 0x0000000e00097223 */ /* 0x004fcc0000000009 */
[----:B------:R-:W-:Y:S05]  /*0b70*/  @P1 BRA `(.L_x_5) ;  /* 0xfffffffc00d01947 */ /* 0x000fea000383ffff */
.L_x_0:
[----:B------:R-:W0:Y:S01]  /*0b80*/  LDCU.U8 UR4, c[0x0][0x3bc] ;  /* 0x00007780ff0477ac */ /* 0x000e220008000000 */
[----:B------:R-:W1:Y:S01]  /*0b90*/  LDCU.64 UR8, c[0x0][0x398] ;  /* 0x00007300ff0877ac */ /* 0x000e620008000a00 */
[----:B0-----:R-:W-:Y:S02]  /*0ba0*/  UPRMT UR4, UR4, 0x8880, URZ ;  /* 0x0000888004047896 */ /* 0x001fe400080000ff */
[----:B-1----:R-:W-:Y:S02]  /*0bb0*/  UISETP.EQ.U32.AND UP1, UPT, UR8, URZ, UPT ;  /* 0x000000ff0800728c */ /* 0x002fe4000bf22070 */
[----:B------:R-:W-:-:S04]  /*0bc0*/  UISETP.NE.AND UP0, UPT, UR4, URZ, UPT ;  /* 0x000000ff0400728c */ /* 0x000fc8000bf05270 */
[----:B------:R-:W-:-:S09]  /*0bd0*/  UISETP.EQ.OR.EX UP1, UPT, UR9, URZ, !UP0, UP1 ;  /* 0x000000ff0900728c */ /* 0x000fd2000c722710 */
[----:B------:R-:W-:Y:S05]  /*0be0*/  BRA.U UP1, `(.L_x_6) ;  /* 0x0000000101107547 */ /* 0x000fea000b800000 */
[----:B------:R-:W0:Y:S02]  /*0bf0*/  LDC.64 R12, c[0x0][0x398] ;  /* 0x0000e600ff0c7b82 */ /* 0x000e240000000a00 */
[----:B0-----:R-:W-:-:S06]  /*0c00*/  IMAD.WIDE.U32 R12, R8, 0x4, R12 ;  /* 0x00000004080c7825 */ /* 0x001fcc00078e000c */
[----:B------:R-:W2:Y:S02]  /*0c10*/  LDG.E.CONSTANT R12, desc[UR6][R12.64] ;  /* 0x000000060c0c7981 */ /* 0x000ea4000c1e9900 */
[----:B--2---:R-:W-:-:S07]  /*0c20*/  FADD R9, R9, R12 ;  /* 0x0000000c09097221 */ /* 0x004fce0000000000 */
.L_x_6:
[----:B------:R-:W-:Y:S01]  /*0c30*/  IMAD.MOV.U32 R19, RZ, RZ, RZ ;  /* 0x000000ffff137224 */ /* 0x000fe200078e00ff */
[----:B------:R-:W-:Y:S06]  /*0c40*/  @!P0 BRA `(.L_x_7) ;  /* 0x0000000800848947 */ /* 0x000fec0003800000 */
        /* <DEDUP_REMOVED lines=11> */
[----:B------:R-:W-:Y:S02]  /*0d00*/  IMAD.MOV R10, RZ, RZ, -R17 ;  /* 0x000000ffff0a7224 */ /* 0x000fe400078e0a11 */
[----:B0-----:R-:W-:-:S03]  /*0d10*/  IMAD.WIDE.U32 R12, R0, 0x4, R12 ;  /* 0x00000004000c7825 */ /* 0x001fc600078e000c */
[----:B------:R-:W-:-:S04]  /*0d20*/  IADD3 R20, P1, PT, R12, 0x20, RZ ;  /* 0x000000200c147810 */ /* 0x000fc80007f3e0ff */
[----:B------:R-:W-:Y:S02]  /*0d30*/  IADD3.X R21, PT, PT, RZ, R13, RZ, P1, !PT ;  /* 0x0000000dff157210 */ /* 0x000fe40000ffe4ff */
[----:B------:R-:W-:-:S07]  /*0d40*/  IADD3.X R13, PT, PT, RZ, R7, RZ, P2, !PT ;  /* 0x00000007ff0d7210 */ /* 0x000fce00017fe4ff */
.L_x_9:
[----:B------:R-:W-:Y:S01]  /*0d50*/  MOV R14, R20 ;  /* 0x00000014000e7202 */ /* 0x000fe20000000f00 */
[----:B------:R-:W-:Y:S01]  /*0d60*/  IMAD.MOV.U32 R15, RZ, RZ, R21 ;  /* 0x000000ffff0f7224 */ /* 0x000fe200078e0015 */
[----:B------:R-:W-:-:S04]  /*0d70*/  MOV R12, R18 ;  /* 0x00000012000c7202 */ /* 0x000fc80000000f00 */
[----:B------:R-:W2:Y:S04]  /*0d80*/  LDG.E.CONSTANT R20, desc[UR6][R14.64+-0x20] ;  /* 0xffffe0060e147981 */ /* 0x000ea8000c1e9900 */
[----:B------:R-:W2:Y:S04]  /*0d90*/  LDG.E.CONSTANT R22, desc[UR6][R12.64+-0x20] ;  /* 0xffffe0060c167981 */ /* 0x000ea8000c1e9900 */
[----:B------:R-:W3:Y:S04]  /*0da0*/  LDG.E.CONSTANT R25, desc[UR6][R14.64+-0x1c] ;  /* 0xffffe4060e197981 */ /* 0x000ee8000c1e9900 */
[----:B------:R-:W3:Y:S04]  /*0db0*/  LDG.E.CONSTANT R26, desc[UR6][R12.64+-0x1c] ;  /* 0xffffe4060c1a7981 */ /* 0x000ee8000c1e9900 */
[----:B------:R-:W4:Y:S04]  /*0dc0*/  LDG.E.CONSTANT R23, desc[UR6][R14.64+-0x18] ;  /* 0xffffe8060e177981 */ /* 0x000f28000c1e9900 */
[----:B------:R-:W4:Y:S04]  /*0dd0*/  LDG.E.CONSTANT R18, desc[UR6][R12.64+-0x18] ;  /* 0xffffe8060c127981 */ /* 0x000f28000c1e9900 */
[----:B------:R-:W5:Y:S04]  /*0de0*/  LDG.E.CONSTANT R16, desc[UR6][R14.64+-0x14] ;  /* 0xffffec060e107981 */ /* 0x000f68000c1e9900 */
[----:B------:R-:W5:Y:S04]  /*0df0*/  LDG.E.CONSTANT R21, desc[UR6][R12.64+-0x14] ;  /* 0xffffec060c157981 */ /* 0x000f68000c1e9900 */
[----:B------:R-:W5:Y:S01]  /*0e00*/  LDG.E.CONSTANT R27, desc[UR6][R12.64+-0xc] ;  /* 0xfffff4060c1b7981 */ /* 0x000f62000c1e9900 */
[----:B--2---:R-:W-:-:S03]  /*0e10*/  FFMA R20, R20, R22, R19 ;  /* 0x0000001614147223 */ /* 0x004fc60000000013 */
[----:B------:R-:W2:Y:S01]  /*0e20*/  LDG.E.CONSTANT R22, desc[UR6][R14.64+-0xc] ;  /* 0xfffff4060e167981 */ /* 0x000ea2000c1e9900 */
[----:B---3--:R-:W-:-:S03]  /*0e30*/  FFMA R26, R25, R26, R20 ;  /* 0x0000001a191a7223 */ /* 0x008fc60000000014 */
[----:B------:R-:W3:Y:S04]  /*0e40*/  LDG.E.CONSTANT R20, desc[UR6][R14.64+-0x10] ;  /* 0xfffff0060e147981 */ /* 0x000ee8000c1e9900 */
[----:B------:R-:W3:Y:S01]  /*0e50*/  LDG.E.CONSTANT R25, desc[UR6][R12.64+-0x10] ;  /* 0xfffff0060c197981 */ /* 0x000ee2000c1e9900 */
[----:B----4-:R-:W-:-:S03]  /*0e60*/  FFMA R19, R23, R18, R26 ;  /* 0x0000001217137223 */ /* 0x010fc6000000001a */
[----:B------:R-:W4:Y:S04]  /*0e70*/  LDG.E.CONSTANT R18, desc[UR6][R14.64+-0x8] ;  /* 0xfffff8060e127981 */ /* 0x000f28000c1e9900 */
[----:B------:R-:W4:Y:S01]  /*0e80*/  LDG.E.CONSTANT R23, desc[UR6][R12.64+-0x8] ;  /* 0xfffff8060c177981 */ /* 0x000f22000c1e9900 */
[----:B-----5:R-:W-:-:S03]  /*0e90*/  FFMA R21, R16, R21, R19 ;  /* 0x0000001510157223 */ /* 0x020fc60000000013 */
[----:B------:R-:W5:Y:S04]  /*0ea0*/  LDG.E.CONSTANT R19, desc[UR6][R14.64+-0x4] ;  /* 0xfffffc060e137981 */ /* 0x000f68000c1e9900 */
[----:B------:R-:W5:Y:S01]  /*0eb0*/  LDG.E.CONSTANT R16, desc[UR6][R12.64+-0x4] ;  /* 0xfffffc060c107981 */ /* 0x000f62000c1e9900 */
[----:B---3--:R-:W-:-:S03]  /*0ec0*/  FFMA R21, R20, R25, R21 ;  /* 0x0000001914157223 */ /* 0x008fc60000000015 */
[----:B------:R-:W3:Y:S01]  /*0ed0*/  LDG.E.CONSTANT R20, desc[UR6][R14.64] ;  /* 0x000000060e147981 */ /* 0x000ee2000c1e9900 */
[----:B--2---:R-:W-:-:S03]  /*0ee0*/  FFMA R27, R22, R27, R21 ;  /* 0x0000001b161b7223 */ /* 0x004fc60000000015 */
[----:B------:R-:W3:Y:S04]  /*0ef0*/  LDG.E.CONSTANT R21, desc[UR6][R12.64] ;  /* 0x000000060c157981 */ /* 0x000ee8000c1e9900 */
[----:B------:R-:W2:Y:S01]  /*0f00*/  LDG.E.CONSTANT R22, desc[UR6][R14.64+0x4] ;  /* 0x000004060e167981 */ /* 0x000ea2000c1e9900 */
[----:B----4-:R-:W-:-:S03]  /*0f10*/  FFMA R26, R18, R23, R27 ;  /* 0x00000017121a7223 */ /* 0x010fc6000000001b */
[----:B------:R-:W2:Y:S04]  /*0f20*/  LDG.E.CONSTANT R25, desc[UR6][R12.64+0x4] ;  /* 0x000004060c197981 */ /* 0x000ea8000c1e9900 */
        /* <DEDUP_REMOVED lines=9> */
[----:B------:R0:W2:Y:S01]  /*0fc0*/  LDG.E.CONSTANT R22, desc[UR6][R12.64+0x1c] ;  /* 0x00001c060c167981 */ /* 0x0000a2000c1e9900 */
[----:B----4-:R-:W-:-:S03]  /*0fd0*/  FFMA R25, R18, R23, R25 ;  /* 0x0000001712197223 */ /* 0x010fc60000000019 */
[----:B------:R-:W4:Y:S04]  /*0fe0*/  LDG.E.CONSTANT R18, desc[UR6][R14.64+0x14] ;  /* 0x000014060e127981 */ /* 0x000f28000c1e9900 */
[----:B------:R-:W4:Y:S01]  /*0ff0*/  LDG.E.CONSTANT R23, desc[UR6][R12.64+0x14] ;  /* 0x000014060c177981 */ /* 0x000f22000c1e9900 */
[----:B-----5:R-:W-:-:S03]  /*1000*/  FFMA R27, R16, R19, R25 ;  /* 0x00000013101b7223 */ /* 0x020fc60000000019 */
[----:B------:R-:W5:Y:S04]  /*1010*/  LDG.E.CONSTANT R25, desc[UR6][R14.64+0x18] ;  /* 0x000018060e197981 */ /* 0x000f68000c1e9900 */
[----:B------:R-:W5:Y:S04]  /*1020*/  LDG.E.CONSTANT R16, desc[UR6][R12.64+0x18] ;  /* 0x000018060c107981 */ /* 0x000f68000c1e9900 */
[----:B------:R-:W2:Y:S01]  /*1030*/  LDG.E.CONSTANT R19, desc[UR6][R14.64+0x1c] ;  /* 0x00001c060e137981 */ /* 0x000ea2000c1e9900 */
[----:B------:R-:W-:-:S05]  /*1040*/  VIADD R10, R10, 0x10 ;  /* 0x000000100a0a7836 */ /* 0x000fca0000000000 */
[----:B------:R-:W-:Y:S01]  /*1050*/  ISETP.NE.AND P1, PT, R10, RZ, PT ;  /* 0x000000ff0a00720c */ /* 0x000fe20003f25270 */
[----:B---3--:R-:W-:Y:S01]  /*1060*/  FFMA R21, R20, R21, R27 ;  /* 0x0000001514157223 */ /* 0x008fe2000000001b */
[----:B------:R-:W-:-:S03]  /*1070*/  IADD3 R20, P2, PT, R14, 0x40, RZ ;  /* 0x000000400e147810 */ /* 0x000fc60007f5e0ff */
[----:B----4-:R-:W-:Y:S01]  /*1080*/  FFMA R26, R18, R23, R21 ;  /* 0x00000017121a7223 */ /* 0x010fe20000000015 */
[----:B------:R-:W-:Y:S02]  /*1090*/  IADD3 R18, P3, PT, R12, 0x40, RZ ;  /* 0x000000400c127810 */ /* 0x000fe40007f7e0ff */
[----:B------:R-:W-:Y:S01]  /*10a0*/  IADD3.X R21, PT, PT, RZ, R15, RZ, P2, !PT ;  /* 0x0000000fff157210 */ /* 0x000fe200017fe4ff */
[----:B-----5:R-:W-:Y:S02]  /*10b0*/  FFMA R16, R25, R16, R26 ;  /* 0x0000001019107223 */ /* 0x020fe4000000001a */
[----:B0-----:R-:W-:Y:S02]  /*10c0*/  IMAD.X R13, RZ, RZ, R13, P3 ;  /* 0x000000ffff0d7224 */ /* 0x001fe400018e060d */
[----:B--2---:R-:W-:Y:S01]  /*10d0*/  FFMA R19, R19, R22, R16 ;  /* 0x0000001613137223 */ /* 0x004fe20000000010 */
[----:B------:R-:W-:Y:S06]  /*10e0*/  @P1 BRA `(.L_x_9) ;  /* 0xfffffffc00181947 */ /* 0x000fec000383ffff */
.L_x_8:
        /* <DEDUP_REMOVED lines=14> */
[----:B-1----:R-:W-:-:S04]  /*11d0*/  LEA R12, P0, R10, UR8, 0x2 ;  /* 0x000000080a0c7c11 */ /* 0x002fc8000f8010ff */
[----:B------:R-:W-:Y:S01]  /*11e0*/  LEA.HI.X R13, R10, UR9, R13, 0x2, P0 ;  /* 0x000000090a0d7c11 */ /* 0x000fe200080f140d */
[----:B0-----:R-:W-:Y:S01]  /*11f0*/  IMAD.WIDE.U32 R24, R25, 0x4, R20 ;  /* 0x0000000419187825 */ /* 0x001fe200078e0014 */
[----:B------:R-:W5:Y:S04]  /*1200*/  LDG.E.CONSTANT R10, desc[UR6][R14.64+0x8] ;  /* 0x000008060e0a7981 */ /* 0x000f68000c1e9900 */
[----:B------:R-:W3:Y:S04]  /*1210*/  LDG.E.CONSTANT R20, desc[UR6][R14.64+0x4] ;  /* 0x000004060e147981 */ /* 0x000ee8000c1e9900 */
[----:B------:R-:W2:Y:S04]  /*1220*/  LDG.E.CONSTANT R24, desc[UR6][R24.64] ;  /* 0x0000000618187981 */ /* 0x000ea8000c1e9900 */
[----:B------:R-:W3:Y:S04]  /*1230*/  LDG.E.CONSTANT R23, desc[UR6][R12.64+0x4] ;  /* 0x000004060c177981 */ /* 0x000ee8000c1e9900 */
[----:B------:R-:W5:Y:S04]  /*1240*/  LDG.E.CONSTANT R21, desc[UR6][R12.64+0x8] ;  /* 0x000008060c157981 */ /* 0x000f68000c1e9900 */
[----:B------:R-:W4:Y:S04]  /*1250*/  LDG.E.CONSTANT R22, desc[UR6][R12.64+0x10] ;  /* 0x000010060c167981 */ /* 0x000f28000c1e9900 */
[----:B------:R-:W4:Y:S01]  /*1260*/  LDG.E.CONSTANT R25, desc[UR6][R14.64+0x18] ;  /* 0x000018060e197981 */ /* 0x000f22000c1e9900 */
[----:B--2---:R-:W-:-:S03]  /*1270*/  FFMA R18, R24, R16, R19 ;  /* 0x0000001018127223 */ /* 0x004fc60000000013 */
[----:B------:R-:W2:Y:S04]  /*1280*/  LDG.E.CONSTANT R16, desc[UR6][R14.64+0xc] ;  /* 0x00000c060e107981 */ /* 0x000ea8000c1e9900 */
[----:B------:R-:W2:Y:S01]  /*1290*/  LDG.E.CONSTANT R19, desc[UR6][R12.64+0xc] ;  /* 0x00000c060c137981 */ /* 0x000ea2000c1e9900 */
[----:B---3--:R-:W-:-:S03]  /*12a0*/  FFMA R28, R23, R20, R18 ;  /* 0x00000014171c7223 */ /* 0x008fc60000000012 */
[----:B------:R-:W4:Y:S04]  /*12b0*/  LDG.E.CONSTANT R23, desc[UR6][R14.64+0x10] ;  /* 0x000010060e177981 */ /* 0x000f28000c1e9900 */
[----:B------:R-:W3:Y:S04]  /*12c0*/  LDG.E.CONSTANT R20, desc[UR6][R12.64+0x14] ;  /* 0x000014060c147981 */ /* 0x000ee8000c1e9900 */
[----:B------:R-:W3:Y:S04]  /*12d0*/  LDG.E.CONSTANT R18, desc[UR6][R12.64+0x18] ;  /* 0x000018060c127981 */ /* 0x000ee8000c1e9900 */
[----:B------:R-:W3:Y:S01]  /*12e0*/  LDG.E.CONSTANT R24, desc[UR6][R12.64+0x1c] ;  /* 0x00001c060c187981 */ /* 0x000ee2000c1e9900 */
[----:B-----5:R-:W-:Y:S01]  /*12f0*/  FFMA R10, R21, R10, R28 ;  /* 0x0000000a150a7223 */ /* 0x020fe2000000001c */
[----:B------:R-:W-:-:S03]  /*1300*/  IADD3 R17, PT, PT, R17, 0x8, RZ ;  /* 0x0000000811117810 */ /* 0x000fc60007ffe0ff */
[----:B--2---:R-:W-:-:S04]  /*1310*/  FFMA R19, R19, R16, R10 ;  /* 0x0000001013137223 */ /* 0x004fc8000000000a */
[----:B----4-:R-:W-:-:S04]  /*1320*/  FFMA R19, R22, R23, R19 ;  /* 0x0000001716137223 */ /* 0x010fc80000000013 */
[----:B---3--:R-:W-:-:S04]  /*1330*/  FFMA R19, R20, R27, R19 ;  /* 0x0000001b14137223 */ /* 0x008fc80000000013 */
[----:B------:R-:W-:-:S04]  /*1340*/  FFMA R19, R18, R25, R19 ;  /* 0x0000001912137223 */ /* 0x000fc80000000013 */
[----:B------:R-:W-:-:S07]  /*1350*/  FFMA R19, R24, R29, R19 ;  /* 0x0000001d18137223 */ /* 0x000fce0000000013 */
.L_x_10:
        /* <DEDUP_REMOVED lines=12> */
[----:B------:R-:W3:Y:S04]  /*1420*/  LDG.E.CONSTANT R18, desc[UR6][R12.64+0x8] ;  /* 0x000008060c127981 */ /* 0x000ee8000c1e9900 */
[----:B------:R-:W4:Y:S01]  /*1430*/  LDG.E.CONSTANT R20, desc[UR6][R12.64+0xc] ;  /* 0x00000c060c147981 */ /* 0x000f22000c1e9900 */
[----:B-1----:R-:W-:-:S04]  /*1440*/  LEA R6, P0, R10, UR8, 0x2 ;  /* 0x000000080a067c11 */ /* 0x002fc8000f8010ff */
[----:B------:R-:W-:Y:S01]  /*1450*/  LEA.HI.X R7, R10, UR9, R7, 0x2, P0 ;  /* 0x000000090a077c11 */ /* 0x000fe200080f1407 */
[----:B0-----:R-:W-:Y:S01]  /*1460*/  IMAD.WIDE.U32 R14, R21, 0x4, R14 ;  /* 0x00000004150e7825 */ /* 0x001fe200078e000e */
[----:B------:R-:W5:Y:S04]  /*1470*/  LDG.E.CONSTANT R10, desc[UR6][R12.64] ;  /* 0x000000060c0a7981 */ /* 0x000f68000c1e9900 */
[----:B------:R-:W2:Y:S04]  /*1480*/  LDG.E.CONSTANT R21, desc[UR6][R6.64+0x4] ;  /* 0x0000040606157981 */ /* 0x000ea8000c1e9900 */
[----:B------:R-:W5:Y:S04]  /*1490*/  LDG.E.CONSTANT R14, desc[UR6][R14.64] ;  /* 0x000000060e0e7981 */ /* 0x000f68000c1e9900 */
[----:B------:R-:W3:Y:S04]  /*14a0*/  LDG.E.CONSTANT R23, desc[UR6][R6.64+0x8] ;  /* 0x0000080606177981 */ /* 0x000ee8000c1e9900 */
[----:B------:R-:W4:Y:S01]  /*14b0*/  LDG.E.CONSTANT R25, desc[UR6][R6.64+0xc] ;  /* 0x00000c0606197981 */ /* 0x000f22000c1e9900 */
[----:B------:R-:W-:-:S02]  /*14c0*/  VIADD R17, R17, 0x4 ;  /* 0x0000000411117836 */ /* 0x000fc40000000000 */
[----:B-----5:R-:W-:-:S04]  /*14d0*/  FFMA R10, R14, R10, R19 ;  /* 0x0000000a0e0a7223 */ /* 0x020fc80000000013 */
[----:B--2---:R-:W-:-:S04]  /*14e0*/  FFMA R10, R21, R16, R10 ;  /* 0x00000010150a7223 */ /* 0x004fc8000000000a */
[----:B---3--:R-:W-:-:S04]  /*14f0*/  FFMA R10, R23, R18, R10 ;  /* 0x00000012170a7223 */ /* 0x008fc8000000000a */
[----:B----4-:R-:W-:-:S07]  /*1500*/  FFMA R19, R25, R20, R10 ;  /* 0x0000001419137223 */ /* 0x010fce000000000a */
.L_x_11:
[----:B------:R-:W-:Y:S05]  /*1510*/  @!P1 BRA `(.L_x_7) ;  /* 0x0000000000509947 */ /* 0x000fea0003800000 */
[----:B------:R-:W0:Y:S01]  /*1520*/  LDC.64 R6, c[0x0][0x390] ;  /* 0x0000e400ff067b82 */ /* 0x000e220000000a00 */
[----:B------:R-:W-:Y:S01]  /*1530*/  IMAD.WIDE.U32 R4, R17, 0x4, R4 ;  /* 0x0000000411047825 */ /* 0x000fe200078e0004 */
[----:B------:R-:W-:Y:S02]  /*1540*/  IADD3 R13, PT, PT, R0, R17, RZ ;  /* 0x00000011000d7210 */ /* 0x000fe40007ffe0ff */
[----:B------:R-:W-:Y:S02]  /*1550*/  IADD3 R11, PT, PT, -R11, RZ, RZ ;  /* 0x000000ff0b0b7210 */ /* 0x000fe40007ffe1ff */
[----:B------:R-:W-:-:S05]  /*1560*/  IADD3 R10, P0, PT, R4, R2, RZ ;  /* 0x00000002040a7210 */ /* 0x000fca0007f1e0ff */
[----:B------:R-:W-:Y:S02]  /*1570*/  IMAD.X R5, R5, 0x1, R3, P0 ;  /* 0x0000000105057824 */ /* 0x000fe400000e0603 */
[----:B0-----:R-:W-:-:S07]  /*1580*/  IMAD.WIDE.U32 R6, R13, 0x4, R6 ;  /* 0x000000040d067825 */ /* 0x001fce00078e0006 */
.L_x_12:
[----:B------:R-:W-:Y:S01]  /*1590*/  IMAD.MOV.U32 R4, RZ, RZ, R10 ;  /* 0x000000ffff047224 */ /* 0x000fe200078e000a */
[----:B------:R-:W-:Y:S01]  /*15a0*/  MOV R3, R7 ;  /* 0x0000000700037202 */ /* 0x000fe20000000f00 */
[----:B------:R-:W-:-:S04]  /*15b0*/  IMAD.MOV.U32 R2, RZ, RZ, R6 ;  /* 0x000000ffff027224 */ /* 0x000fc800078e0006 */
[----:B------:R0:W2:Y:S04]  /*15c0*/  LDG.E.CONSTANT R4, desc[UR6][R4.64] ;  /* 0x0000000604047981 */ /* 0x0000a8000c1e9900 */
[----:B------:R-:W2:Y:S01]  /*15d0*/  LDG.E.CONSTANT R0, desc[UR6][R2.64] ;  /* 0x0000000602007981 */ /* 0x000ea2000c1e9900 */
[----:B------:R-:W-:-:S04]  /*15e0*/  IADD3 R11, PT, PT, R11, 0x1, RZ ;  /* 0x000000010b0b7810 */ /* 0x000fc80007ffe0ff */
[----:B------:R-:W-:Y:S02]  /*15f0*/  ISETP.NE.AND P0, PT, R11, RZ, PT ;  /* 0x000000ff0b00720c */ /* 0x000fe40003f05270 */
[----:B------:R-:W-:Y:S02]  /*1600*/  IADD3 R10, P1, PT, R10, 0x4, RZ ;  /* 0x000000040a0a7810 */ /* 0x000fe40007f3e0ff */
[----:B------:R-:W-:-:S03]  /*1610*/  IADD3 R6, P2, PT, R6, 0x4, RZ ;  /* 0x0000000406067810 */ /* 0x000fc60007f5e0ff */
[----:B0-----:R-:W-:Y:S01]  /*1620*/  IMAD.X R5, RZ, RZ, R5, P1 ;  /* 0x000000ffff057224 */ /* 0x001fe200008e0605 */
[----:B------:R-:W-:Y:S01]  /*1630*/  IADD3.X R7, PT, PT, RZ, R7, RZ, P2, !PT ;  /* 0x00000007ff077210 */ /* 0x000fe200017fe4ff */
[----:B--2---:R-:W-:-:S04]  /*1640*/  FFMA R19, R0, R4, R19 ;  /* 0x0000000400137223 */ /* 0x004fc80000000013 */
[----:B------:R-:W-:Y:S05]  /*1650*/  @P0 BRA `(.L_x_12) ;  /* 0xfffffffc00cc0947 */ /* 0x000fea000383ffff */
.L_x_7:
[----:B------:R-:W0:Y:S01]  /*1660*/  LDCU.64 UR8, c[0x0][0x3a0] ;  /* 0x00007400ff0877ac */ /* 0x000e220008000a00 */
[----:B------:R-:W-:Y:S02]  /*1670*/  HFMA2 R5, -RZ, RZ, 3.7421875, 0 ;  /* 0x437c0000ff057431 */ /* 0x000fe400000001ff */
[----:B------:R-:W-:Y:S01]  /*1680*/  IMAD.MOV.U32 R0, RZ, RZ, 0x3bbb989d ;  /* 0x3bbb989dff007424 */ /* 0x000fe200078e00ff */
[----:B0-----:R-:W-:-:S04]  /*1690*/  UISETP.EQ.U32.AND UP1, UPT, UR8, URZ, UPT ;  /* 0x000000ff0800728c */ /* 0x001fc8000bf22070 */
[----:B------:R-:W-:-:S09]  /*16a0*/  UISETP.EQ.OR.EX UP0, UPT, UR9, URZ, !UP0, UP1 ;  /* 0x000000ff0900728c */ /* 0x000fd2000c702710 */
[----:B------:R-:W-:Y:S05]  /*16b0*/  BRA.U UP0, `(.L_x_13) ;  /* 0x0000000100107547 */ /* 0x000fea000b800000 */
[----:B------:R-:W0:Y:S02]  /*16c0*/  LDC.64 R2, c[0x0][0x3a0] ;  /* 0x0000e800ff027b82 */ /* 0x000e240000000a00 */
[----:B0-----:R-:W-:-:S06]  /*16d0*/  IMAD.WIDE.U32 R2, R8, 0x4, R2 ;  /* 0x0000000408027825 */ /* 0x001fcc00078e0002 */
[----:B------:R-:W2:Y:S02]  /*16e0*/  LDG.E.CONSTANT R2, desc[UR6][R2.64] ;  /* 0x0000000602027981 */ /* 0x000ea4000c1e9900 */
[----:B--2---:R-:W-:-:S07]  /*16f0*/  FADD R19, R19, R2 ;  /* 0x0000000213137221 */ /* 0x004fce0000000000 */
.L_x_13:
[----:B------:R-:W-:Y:S01]  /*1700*/  FFMA.SAT R0, R19, -R0, 0.5 ;  /* 0x3f00000013007423 */ /* 0x000fe20000002800 */
[----:B------:R-:W-:Y:S03]  /*1710*/  BSSY.RECONVERGENT B0, `(.L_x_14) ;  /* 0x0000013000007945 */ /* 0x000fe60003800200 */
[----:B------:R-:W-:-:S04]  /*1720*/  FFMA.RM R0, R0, R5, 12582913 ;  /* 0x4b40000100007423 */ /* 0x000fc80000004005 */
[C---:B------:R-:W-:Y:S01]  /*1730*/  FADD R2, R0.reuse, -12583039 ;  /* 0xcb40007f00027421 */ /* 0x040fe20000000000 */
[----:B------:R-:W-:-:S03]  /*1740*/  IMAD.SHL.U32 R0, R0, 0x800000, RZ ;  /* 0x0080000000007824 */ /* 0x000fc600078e00ff */
[----:B------:R-:W-:-:S04]  /*1750*/  FFMA R2, R19, -1.4426950216293334961, -R2 ;  /* 0xbfb8aa3b13027823 */ /* 0x000fc80000000802 */
[----:B------:R-:W-:-:S04]  /*1760*/  FFMA R2, R19, -1.925963033500011079e-08, R2 ;  /* 0xb2a5706013027823 */ /* 0x000fc80000000002 */
[----:B------:R-:W0:Y:S02]  /*1770*/  MUFU.EX2 R3, R2 ;  /* 0x0000000200037308 */ /* 0x000e240000000800 */
[----:B0-----:R-:W-:-:S06]  /*1780*/  FFMA R6, R0, R3, 1 ;  /* 0x3f80000000067423 */ /* 0x001fcc0000000003 */
[----:B------:R-:W0:Y:S08]  /*1790*/  MUFU.RCP R0, R6 ;  /* 0x0000000600007308 */ /* 0x000e300000001000 */
[----:B------:R-:W1:Y:S01]  /*17a0*/  FCHK P0, R19, R6 ;  /* 0x0000000613007302 */ /* 0x000e620000000000 */
[----:B0-----:R-:W-:-:S04]  /*17b0*/  FFMA R3, -R6, R0, 1 ;  /* 0x3f80000006037423 */ /* 0x001fc80000000100 */
[----:B------:R-:W-:-:S04]  /*17c0*/  FFMA R0, R0, R3, R0 ;  /* 0x0000000300007223 */ /* 0x000fc80000000000 */
[----:B------:R-:W-:-:S04]  /*17d0*/  FFMA R3, R0, R19, RZ ;  /* 0x0000001300037223 */ /* 0x000fc800000000ff */
[----:B------:R-:W-:-:S04]  /*17e0*/  FFMA R4, -R6, R3, R19 ;  /* 0x0000000306047223 */ /* 0x000fc80000000113 */
[----:B------:R-:W-:Y:S01]  /*17f0*/  FFMA R0, R0, R4, R3 ;  /* 0x0000000400007223 */ /* 0x000fe20000000003 */
[----:B-1----:R-:W-:Y:S06]  /*1800*/  @!P0 BRA `(.L_x_15) ;  /* 0x00000000000c8947 */ /* 0x002fec0003800000 */
[----:B------:R-:W-:Y:S02]  /*1810*/  MOV R3, R19 ;  /* 0x0000001300037202 */ /* 0x000fe40000000f00 */
[----:B------:R-:W-:-:S07]  /*1820*/  MOV R2, 0x1840 ;  /* 0x0000184000027802 */ /* 0x000fce0000000f00 */
[----:B------:R-:W-:Y:S05]  /*1830*/  CALL.REL.NOINC `($__internal_0_$__cuda_sm3x_div_rn_noftz_f32_slowpath) ;  /* 0x0000000000207944 */ /* 0x000fea0003c00000 */
.L_x_15:
[----:B------:R-:W-:Y:S05]  /*1840*/  BSYNC.RECONVERGENT B0 ;  /* 0x0000000000007941 */ /* 0x000fea0003800200 */
.L_x_14:
[----:B------:R-:W0:Y:S01]  /*1850*/  LDC R5, c[0x0][0x3b8] ;  /* 0x0000ee00ff057b82 */ /* 0x000e220000000800 */
[----:B------:R-:W-:-:S07]  /*1860*/  FMUL R9, R0, R9 ;  /* 0x0000000900097220 */ /* 0x000fce0000400000 */
[----:B------:R-:W1:Y:S01]  /*1870*/  LDC.64 R2, c[0x0][0x3a8] ;  /* 0x0000ea00ff027b82 */ /* 0x000e620000000a00 */
[----:B0-----:R-:W-:-:S04]  /*1880*/  IMAD R5, R5, UR5, R8 ;  /* 0x0000000505057c24 */ /* 0x001fc8000f8e0208 */
[----:B-1----:R-:W-:-:S05]  /*1890*/  IMAD.WIDE.U32 R2, R5, 0x4, R2 ;  /* 0x0000000405027825 */ /* 0x002fca00078e0002 */
[----:B------:R-:W-:Y:S01]  /*18a0*/  STG.E desc[UR6][R2.64], R9 ;  /* 0x0000000902007986 */ /* 0x000fe2000c101906 */
[----:B------:R-:W-:Y:S05]  /*18b0*/  EXIT ;  /* 0x000000000000794d */ /* 0x000fea0003800000 */
        .weak           $__internal_0_$__cuda_sm3x_div_rn_noftz_f32_slowpath
        .type           $__internal_0_$__cuda_sm3x_div_rn_noftz_f32_slowpath,@function
        .size           $__internal_0_$__cuda_sm3x_div_rn_noftz_f32_slowpath,(.L_x_104 - $__internal_0_$__cuda_sm3x_div_rn_noftz_f32_slowpath)
$__internal_0_$__cuda_sm3x_div_rn_noftz_f32_slowpath:
[----:B------:R-:W-:Y:S01]  /*18c0*/  SHF.R.U32.HI R4, RZ, 0x17, R6 ;  /* 0x00000017ff047819 */ /* 0x000fe20000011606 */
[----:B------:R-:W-:Y:S01]  /*18d0*/  BSSY.RECONVERGENT B1, `(.L_x_16) ;  /* 0x0000064000017945 */ /* 0x000fe20003800200 */
[----:B------:R-:W-:Y:S02]  /*18e0*/  SHF.R.U32.HI R0, RZ, 0x17, R3 ;  /* 0x00000017ff007819 */ /* 0x000fe40000011603 */
[----:B------:R-:W-:Y:S02]  /*18f0*/  LOP3.LUT R15, R4, 0xff, RZ, 0xc0, !PT ;  /* 0x000000ff040f7812 */ /* 0x000fe400078ec0ff */
[----:B------:R-:W-:Y:S02]  /*1900*/  LOP3.LUT R10, R0, 0xff, RZ, 0xc0, !PT ;  /* 0x000000ff000a7812 */ /* 0x000fe400078ec0ff */
[----:B------:R-:W-:Y:S01]  /*1910*/  MOV R4, R6 ;  /* 0x0000000600047202 */ /* 0x000fe20000000f00 */
[----:B------:R-:W-:Y:S01]  /*1920*/  VIADD R11, R15, 0xffffffff ;  /* 0xffffffff0f0b7836 */ /* 0x000fe20000000000 */
[----:B------:R-:W-:-:S04]  /*1930*/  IADD3 R7, PT, PT, R10, -0x1, RZ ;  /* 0xffffffff0a077810 */ /* 0x000fc80007ffe0ff */
[----:B------:R-:W-:-:S04]  /*1940*/  ISETP.GT.U32.AND P0, PT, R11, 0xfd, PT ;  /* 0x000000fd0b00780c */ /* 0x000fc80003f04070 */
[----:B------:R-:W-:-:S13]  /*1950*/  ISETP.GT.U32.OR P0, PT, R7, 0xfd, P0 ;  /* 0x000000fd0700780c */ /* 0x000fda0000704470 */
[----:B------:R-:W-:Y:S01]  /*1960*/  @!P0 IMAD.MOV.U32 R5, RZ, RZ, RZ ;  /* 0x000000ffff058224 */ /* 0x000fe200078e00ff */
[----:B------:R-:W-:Y:S06]  /*1970*/  @!P0 BRA `(.L_x_17) ;  /* 0x0000000000608947 */ /* 0x000fec0003800000 */
[----:B------:R-:W-:Y:S02]  /*1980*/  FSETP.GTU.FTZ.AND P0, PT, |R3|, +INF , PT ;  /* 0x7f8000000300780b */ /* 0x000fe40003f1c200 */
[----:B------:R-:W-:Y:S02]  /*1990*/  FSETP.GTU.FTZ.AND P1, PT, |R6|, +INF , PT ;  /* 0x7f8000000600780b */ /* 0x000fe40003f3c200 */
[----:B------:R-:W-:Y:S02]  /*19a0*/  MOV R0, R6 ;  /* 0x0000000600007202 */ /* 0x000fe40000000f00 */
[----:B------:R-:W-:-:S13]  /*19b0*/  PLOP3.LUT P0, PT, P0, P1, PT, 0xf8, 0x8f ;  /* 0x00000000008f781c */ /* 0x000fda0000703f70 */
[----:B------:R-:W-:Y:S05]  /*19c0*/  @P0 BRA `(.L_x_18) ;  /* 0x00000004004c0947 */ /* 0x000fea0003800000 */
[----:B------:R-:W-:-:S13]  /*19d0*/  LOP3.LUT P0, RZ, R4, 0x7fffffff, R3, 0xc8, !PT ;  /* 0x7fffffff04ff7812 */ /* 0x000fda000780c803 */
[----:B------:R-:W-:Y:S05]  /*19e0*/  @!P0 BRA `(.L_x_19) ;  /* 0x00000004003c8947 */ /* 0x000fea0003800000 */
[C---:B------:R-:W-:Y:S02]  /*19f0*/  FSETP.NEU.FTZ.AND P1, PT, |R3|.reuse, +INF , PT ;  /* 0x7f8000000300780b */ /* 0x040fe40003f3d200 */
[----:B------:R-:W-:Y:S02]  /*1a00*/  FSETP.NEU.FTZ.AND P2, PT, |R0|, +INF , PT ;  /* 0x7f8000000000780b */ /* 0x000fe40003f5d200 */
[----:B------:R-:W-:-:S11]  /*1a10*/  FSETP.NEU.FTZ.AND P0, PT, |R3|, +INF , PT ;  /* 0x7f8000000300780b */ /* 0x000fd60003f1d200 */
[----:B------:R-:W-:Y:S05]  /*1a20*/  @!P2 BRA !P1, `(.L_x_19) ;  /* 0x00000004002ca947 */ /* 0x000fea0004800000 */
[----:B------:R-:W-:-:S04]  /*1a30*/  LOP3.LUT P1, RZ, R3, 0x7fffffff, RZ, 0xc0, !PT ;  /* 0x7fffffff03ff7812 */ /* 0x000fc8000782c0ff */
[----:B------:R-:W-:-:S13]  /*1a40*/  PLOP3.LUT P1, PT, P2, P1, PT, 0x2f, 0xf2 ;  /* 0x0000000000f2781c */ /* 0x000fda0001722577 */
[----:B------:R-:W-:Y:S05]  /*1a50*/  @P1 BRA `(.L_x_20) ;  /* 0x0000000400181947 */ /* 0x000fea0003800000 */
[----:B------:R-:W-:-:S04]  /*1a60*/  LOP3.LUT P1, RZ, R4, 0x7fffffff, RZ, 0xc0, !PT ;  /* 0x7fffffff04ff7812 */ /* 0x000fc8000782c0ff */
[----:B------:R-:W-:-:S13]  /*1a70*/  PLOP3.LUT P0, PT, P0, P1, PT, 0x2f, 0xf2 ;  /* 0x0000000000f2781c */ /* 0x000fda0000702577 */
[----:B------:R-:W-:Y:S05]  /*1a80*/  @P0 BRA `(.L_x_21) ;  /* 0x0000000400000947 */ /* 0x000fea0003800000 */
[----:B------:R-:W-:Y:S02]  /*1a90*/  ISETP.GE.AND P0, PT, R7, RZ, PT ;  /* 0x000000ff0700720c */ /* 0x000fe40003f06270 */
[----:B------:R-:W-:-:S11]  /*1aa0*/  ISETP.GE.AND P1, PT, R11, RZ, PT ;  /* 0x000000ff0b00720c */ /* 0x000fd60003f26270 */
[----:B------:R-:W-:Y:S01]  /*1ab0*/  @P0 MOV R5, RZ ;  /* 0x000000ff00050202 */ /* 0x000fe20000000f00 */
[----:B------:R-:W-:Y:S02]  /*1ac0*/  @!P0 IMAD.MOV.U32 R5, RZ, RZ, -0x40 ;  /* 0xffffffc0ff058424 */ /* 0x000fe400078e00ff */
[----:B------:R-:W-:Y:S01]  /*1ad0*/  @!P0 FFMA R3, R3, 1.84467440737095516160e+19, RZ ;  /* 0x5f80000003038823 */ /* 0x000fe200000000ff */
[----:B------:R-:W-:Y:S02]  /*1ae0*/  @!P1 FFMA R4, R0, 1.84467440737095516160e+19, RZ ;  /* 0x5f80000000049823 */ /* 0x000fe400000000ff */
[----:B------:R-:W-:-:S07]  /*1af0*/  @!P1 IADD3 R5, PT, PT, R5, 0x40, RZ ;  /* 0x0000004005059810 */ /* 0x000fce0007ffe0ff */
.L_x_17:
[----:B------:R-:W-:Y:S01]  /*1b00*/  LEA R7, R15, 0xc0800000, 0x17 ;  /* 0xc08000000f077811 */ /* 0x000fe200078eb8ff */
[----:B------:R-:W-:Y:S03]  /*1b10*/  BSSY.RECONVERGENT B2, `(.L_x_22) ;  /* 0x0000036000027945 */ /* 0x000fe60003800200 */
[----:B------:R-:W-:Y:S01]  /*1b20*/  IADD3 R7, PT, PT, -R7, R4, RZ ;  /* 0x0000000407077210 */ /* 0x000fe20007ffe1ff */
[----:B------:R-:W-:-:S03]  /*1b30*/  VIADD R4, R10, 0xffffff81 ;  /* 0xffffff810a047836 */ /* 0x000fc60000000000 */
[----:B------:R-:W0:Y:S01]  /*1b40*/  MUFU.RCP R6, R7 ;  /* 0x0000000700067308 */ /* 0x000e220000001000 */
[----:B------:R-:W-:Y:S01]  /*1b50*/  FADD.FTZ R11, -R7, -RZ ;  /* 0x800000ff070b7221 */ /* 0x000fe20000010100 */
[C---:B------:R-:W-:Y:S01]  /*1b60*/  IMAD R0, R4.reuse, -0x800000, R3 ;  /* 0xff80000004007824 */ /* 0x040fe200078e0203 */
[----:B------:R-:W-:-:S04]  /*1b70*/  IADD3 R4, PT, PT, R4, 0x7f, -R15 ;  /* 0x0000007f04047810 */ /* 0x000fc80007ffe80f */
[----:B------:R-:W-:Y:S01]  /*1b80*/  IADD3 R4, PT, PT, R4, R5, RZ ;  /* 0x0000000504047210 */ /* 0x000fe20007ffe0ff */
[----:B0-----:R-:W-:-:S04]  /*1b90*/  FFMA R13, R6, R11, 1 ;  /* 0x3f800000060d7423 */ /* 0x001fc8000000000b */
[----:B------:R-:W-:-:S04]  /*1ba0*/  FFMA R10, R6, R13, R6 ;  /* 0x0000000d060a7223 */ /* 0x000fc80000000006 */
[----:B------:R-:W-:-:S04]  /*1bb0*/  FFMA R3, R0, R10, RZ ;  /* 0x0000000a00037223 */ /* 0x000fc800000000ff */
[----:B------:R-:W-:-:S04]  /*1bc0*/  FFMA R6, R11, R3, R0 ;  /* 0x000000030b067223 */ /* 0x000fc80000000000 */
[----:B------:R-:W-:-:S04]  /*1bd0*/  FFMA R13, R10, R6, R3 ;  /* 0x000000060a0d7223 */ /* 0x000fc80000000003 */
[----:B------:R-:W-:-:S04]  /*1be0*/  FFMA R6, R11, R13, R0 ;  /* 0x0000000d0b067223 */ /* 0x000fc80000000000 */
[----:B------:R-:W-:-:S05]  /*1bf0*/  FFMA R0, R10, R6, R13 ;  /* 0x000000060a007223 */ /* 0x000fca000000000d */
[----:B------:R-:W-:-:S04]  /*1c00*/  SHF.R.U32.HI R3, RZ, 0x17, R0 ;  /* 0x00000017ff037819 */ /* 0x000fc80000011600 */
[----:B------:R-:W-:-:S04]  /*1c10*/  LOP3.LUT R3, R3, 0xff, RZ, 0xc0, !PT ;  /* 0x000000ff03037812 */ /* 0x000fc800078ec0ff */
[----:B------:R-:W-:-:S05]  /*1c20*/  IADD3 R7, PT, PT, R3, R4, RZ ;  /* 0x0000000403077210 */ /* 0x000fca0007ffe0ff */
[----:B------:R-:W-:-:S05]  /*1c30*/  VIADD R3, R7, 0xffffffff ;  /* 0xffffffff07037836 */ /* 0x000fca0000000000 */
[----:B------:R-:W-:-:S13]  /*1c40*/  ISETP.GE.U32.AND P0, PT, R3, 0xfe, PT ;  /* 0x000000fe0300780c */ /* 0x000fda0003f06070 */
[----:B------:R-:W-:Y:S05]  /*1c50*/  @!P0 BRA `(.L_x_23) ;  /* 0x0000000000808947 */ /* 0x000fea0003800000 */
[----:B------:R-:W-:-:S13]  /*1c60*/  ISETP.GT.AND P0, PT, R7, 0xfe, PT ;  /* 0x000000fe0700780c */ /* 0x000fda0003f04270 */
[----:B------:R-:W-:Y:S05]  /*1c70*/  @P0 BRA `(.L_x_24) ;  /* 0x00000000006c0947 */ /* 0x000fea0003800000 */
[----:B------:R-:W-:-:S13]  /*1c80*/  ISETP.GE.AND P0, PT, R7, 0x1, PT ;  /* 0x000000010700780c */ /* 0x000fda0003f06270 */
[----:B------:R-:W-:Y:S05]  /*1c90*/  @P0 BRA `(.L_x_25) ;  /* 0x0000000000740947 */ /* 0x000fea0003800000 */
[----:B------:R-:W-:Y:S02]  /*1ca0*/  ISETP.GE.AND P0, PT, R7, -0x18, PT ;  /* 0xffffffe80700780c */ /* 0x000fe40003f06270 */
[----:B------:R-:W-:-:S11]  /*1cb0*/  LOP3.LUT R0, R0, 0x80000000, RZ, 0xc0, !PT ;  /* 0x8000000000007812 */ /* 0x000fd600078ec0ff */
[----:B------:R-:W-:Y:S05]  /*1cc0*/  @!P0 BRA `(.L_x_25) ;  /* 0x0000000000688947 */ /* 0x000fea0003800000 */
[CCC-:B------:R-:W-:Y:S01]  /*1cd0*/  FFMA.RZ R3, R10.reuse, R6.reuse, R13.reuse ;  /* 0x000000060a037223 */ /* 0x1c0fe2000000c00d */
[CCC-:B------:R-:W-:Y:S01]  /*1ce0*/  FFMA.RM R4, R10.reuse, R6.reuse, R13.reuse ;  /* 0x000000060a047223 */ /* 0x1c0fe2000000400d */
[C---:B------:R-:W-:Y:S02]  /*1cf0*/  ISETP.NE.AND P2, PT, R7.reuse, RZ, PT ;  /* 0x000000ff0700720c */ /* 0x040fe40003f45270 */
[----:B------:R-:W-:Y:S02]  /*1d00*/  ISETP.NE.AND P1, PT, R7, RZ, PT ;  /* 0x000000ff0700720c */ /* 0x000fe40003f25270 */
[----:B------:R-:W-:Y:S01]  /*1d10*/  LOP3.LUT R5, R3, 0x7fffff, RZ, 0xc0, !PT ;  /* 0x007fffff03057812 */ /* 0x000fe200078ec0ff */
[----:B------:R-:W-:Y:S01]  /*1d20*/  FFMA.RP R3, R10, R6, R13 ;  /* 0x000000060a037223 */ /* 0x000fe2000000800d */
[----:B------:R-:W-:Y:S02]  /*1d30*/  IADD3 R6, PT, PT, R7, 0x20, RZ ;  /* 0x0000002007067810 */ /* 0x000fe40007ffe0ff */
[----:B------:R-:W-:-:S02]  /*1d40*/  LOP3.LUT R5, R5, 0x800000, RZ, 0xfc, !PT ;  /* 0x0080000005057812 */ /* 0x000fc400078efcff */
[----:B------:R-:W-:Y:S02]  /*1d50*/  IADD3 R7, PT, PT, -R7, RZ, RZ ;  /* 0x000000ff07077210 */ /* 0x000fe40007ffe1ff */
[----:B------:R-:W-:Y:S02]  /*1d60*/  SHF.L.U32 R6, R5, R6, RZ ;  /* 0x0000000605067219 */ /* 0x000fe400000006ff */
[----:B------:R-:W-:Y:S02]  /*1d70*/  FSETP.NEU.FTZ.AND P0, PT, R3, R4, PT ;  /* 0x000000040300720b */ /* 0x000fe40003f1d000 */
[----:B------:R-:W-:Y:S02]  /*1d80*/  SEL R4, R7, RZ, P2 ;  /* 0x000000ff07047207 */ /* 0x000fe40001000000 */
[----:B------:R-:W-:Y:S02]  /*1d90*/  ISETP.NE.AND P1, PT, R6, RZ, P1 ;  /* 0x000000ff0600720c */ /* 0x000fe40000f25270 */
[----:B------:R-:W-:-:S02]  /*1da0*/  SHF.R.U32.HI R4, RZ, R4, R5 ;  /* 0x00000004ff047219 */ /* 0x000fc40000011605 */
[----:B------:R-:W-:Y:S02]  /*1db0*/  PLOP3.LUT P0, PT, P0, P1, PT, 0xf8, 0x8f ;  /* 0x00000000008f781c */ /* 0x000fe40000703f70 */
[----:B------:R-:W-:Y:S02]  /*1dc0*/  SHF.R.U32.HI R6, RZ, 0x1, R4 ;  /* 0x00000001ff067819 */ /* 0x000fe40000011604 */
[----:B------:R-:W-:-:S04]  /*1dd0*/  SEL R3, RZ, 0x1, !P0 ;  /* 0x00000001ff037807 */ /* 0x000fc80004000000 */
[----:B------:R-:W-:-:S04]  /*1de0*/  LOP3.LUT R3, R3, 0x1, R6, 0xf8, !PT ;  /* 0x0000000103037812 */ /* 0x000fc800078ef806 */
[----:B------:R-:W-:-:S05]  /*1df0*/  LOP3.LUT R3, R3, R4, RZ, 0xc0, !PT ;  /* 0x0000000403037212 */ /* 0x000fca00078ec0ff */
[----:B------:R-:W-:-:S05]  /*1e00*/  IMAD.IADD R3, R6, 0x1, R3 ;  /* 0x0000000106037824 */ /* 0x000fca00078e0203 */
[----:B------:R-:W-:Y:S01]  /*1e10*/  LOP3.LUT R0, R3, R0, RZ, 0xfc, !PT ;  /* 0x0000000003007212 */ /* 0x000fe200078efcff */
[----:B------:R-:W-:Y:S06]  /*1e20*/  BRA `(.L_x_25) ;  /* 0x0000000000107947 */ /* 0x000fec0003800000 */
.L_x_24:
[----:B------:R-:W-:-:S04]  /*1e30*/  LOP3.LUT R0, R0, 0x80000000, RZ, 0xc0, !PT ;  /* 0x8000000000007812 */ /* 0x000fc800078ec0ff */
[----:B------:R-:W-:Y:S01]  /*1e40*/  LOP3.LUT R0, R0, 0x7f800000, RZ, 0xfc, !PT ;  /* 0x7f80000000007812 */ /* 0x000fe200078efcff */
[----:B------:R-:W-:Y:S06]  /*1e50*/  BRA `(.L_x_25) ;  /* 0x0000000000047947 */ /* 0x000fec0003800000 */
.L_x_23:
[----:B------:R-:W-:-:S07]  /*1e60*/  LEA R0, R4, R0, 0x17 ;  /* 0x0000000004007211 */ /* 0x000fce00078eb8ff */
.L_x_25:
[----:B------:R-:W-:Y:S05]  /*1e70*/  BSYNC.RECONVERGENT B2 ;  /* 0x0000000000027941 */ /* 0x000fea0003800200 */
.L_x_22:
[----:B------:R-:W-:Y:S05]  /*1e80*/  BRA `(.L_x_26) ;  /* 0x0000000000207947 */ /* 0x000fea0003800000 */
.L_x_21:
[----:B------:R-:W-:-:S04]  /*1e90*/  LOP3.LUT R0, R4, 0x80000000, R3, 0x48, !PT ;  /* 0x8000000004007812 */ /* 0x000fc800078e4803 */
[----:B------:R-:W-:Y:S01]  /*1ea0*/  LOP3.LUT R0, R0, 0x7f800000, RZ, 0xfc, !PT ;  /* 0x7f80000000007812 */ /* 0x000fe200078efcff */
[----:B------:R-:W-:Y:S06]  /*1eb0*/  BRA `(.L_x_26) ;  /* 0x0000000000147947 */ /* 0x000fec0003800000 */
.L_x_20:
[----:B------:R-:W-:Y:S01]  /*1ec0*/  LOP3.LUT R0, R4, 0x80000000, R3, 0x48, !PT ;  /* 0x8000000004007812 */ /* 0x000fe200078e4803 */
[----:B------:R-:W-:Y:S06]  /*1ed0*/  BRA `(.L_x_26) ;  /* 0x00000000000c7947 */ /* 0x000fec0003800000 */
.L_x_19:
[----:B------:R-:W0:Y:S01]  /*1ee0*/  MUFU.RSQ R0, -QNAN ;  /* 0xffc0000000007908 */ /* 0x000e220000001400 */
[----:B------:R-:W-:Y:S05]  /*1ef0*/  BRA `(.L_x_26) ;  /* 0x0000000000047947 */ /* 0x000fea0003800000 */
.L_x_18:
[----:B------:R-:W-:-:S07]  /*1f00*/  FADD.FTZ R0, R3, R0 ;  /* 0x0000000003007221 */ /* 0x000fce0000010000 */
.L_x_26:
[----:B------:R-:W-:Y:S05]  /*1f10*/  BSYNC.RECONVERGENT B1 ;  /* 0x0000000000017941 */ /* 0x000fea0003800200 */
.L_x_16:
[----:B------:R-:W-:-:S04]  /*1f20*/  HFMA2 R3, -RZ, RZ, 0, 0 ;  /* 0x00000000ff037431 */ /* 0x000fc800000001ff */
[----:B0-----:R-:W-:Y:S05]  /*1f30*/  RET.REL.NODEC R2 `(_Z19swiglu_fused_kernelPKfS0_S0_S0_S0_Pfiiib) ;  /* 0xffffffe002307950 */ /* 0x001fea0003c3ffff */
.L_x_27:
[----:B------:R-:W-:-:S00]  /*1f40*/  BRA `(.L_x_27) ;  /* 0xfffffffc00fc7947 */ /* 0x000fc0000383ffff */
[----:B------:R-:W-:-:S00]  /*1f50*/  NOP ;  /* 0x0000000000007918 */ /* 0x000fc00000000000 */
        /* <DEDUP_REMOVED lines=10> */
.L_x_104:


//--------------------- .text._Z13swiglu_kernelPKfS0_Pfii --------------------------
	.section	.text._Z13swiglu_kernelPKfS0_Pfii,"ax",@progbits
	.align	128
        .global         _Z13swiglu_kernelPKfS0_Pfii
        .type           _Z13swiglu_kernelPKfS0_Pfii,@function
        .size           _Z13swiglu_kernelPKfS0_Pfii,(.L_x_105 - _Z13swiglu_kernelPKfS0_Pfii)
        .other          _Z13swiglu_kernelPKfS0_Pfii,@"STO_CUDA_ENTRY STV_DEFAULT"
_Z13swiglu_kernelPKfS0_Pfii:
.text._Z13swiglu_kernelPKfS0_Pfii:
[----:B------:R-:W-:Y:S08]  /*0000*/  LDC R1, c[0x0][0x37c] ;  /* 0x0000df00ff017b82 */ /* 0x000ff00000000800 */
[----:B------:R-:W0:Y:S08]  /*0010*/  S2UR UR4, SR_CTAID.X ;  /* 0x00000000000479c3 */ /* 0x000e300000002500 */
[----:B------:R-:W0:Y:S02]  /*0020*/  LDC R0, c[0x0][0x398] ;  /* 0x0000e600ff007b82 */ /* 0x000e240000000800 */
[----:B0-----:R-:W-:-:S13]  /*0030*/  ISETP.LE.AND P0, PT, R0, UR4, PT ;  /* 0x0000000400007c0c */ /* 0x001fda000bf03270 */
[----:B------:R-:W-:Y:S05]  /*0040*/  @P0 EXIT ;  /* 0x000000000000094d */ /* 0x000fea0003800000 */
[----:B------:R-:W0:Y:S01]  /*0050*/  S2R R11, SR_TID.X ;  /* 0x00000000000b7919 */ /* 0x000e220000002100 */
[----:B------:R-:W0:Y:S02]  /*0060*/  LDCU UR5, c[0x0][0x39c] ;  /* 0x00007380ff0577ac */ /* 0x000e240008000800 */
[----:B0-----:R-:W-:-:S13]  /*0070*/  ISETP.GE.AND P0, PT, R11, UR5, PT ;  /* 0x000000050b007c0c */ /* 0x001fda000bf06270 */
[----:B------:R-:W-:Y:S05]  /*0080*/  @P0 EXIT ;  /* 0x000000000000094d */ /* 0x000fea0003800000 */
[----:B------:R-:W0:Y:S01]  /*0090*/  LDC R2, c[0x0][0x39c] ;  /* 0x0000e700ff027b82 */ /* 0x000e220000000800 */
[----:B------:R-:W1:Y:S01]  /*00a0*/  LDCU UR5, c[0x0][0x360] ;  /* 0x00006c00ff0577ac */ /* 0x000e620008000800 */
[----:B------:R-:W2:Y:S06]  /*00b0*/  LDCU.64 UR6, c[0x0][0x358] ;  /* 0x00006b00ff0677ac */ /* 0x000eac0008000a00 */
[----:B------:R-:W3:Y:S08]  /*00c0*/  LDC.64 R8, c[0x0][0x390] ;  /* 0x0000e400ff087b82 */ /* 0x000ef00000000a00 */
[----:B------:R-:W4:Y:S08]  /*00d0*/  LDC.64 R6, c[0x0][0x380] ;  /* 0x0000e000ff067b82 */ /* 0x000f300000000a00 */
[----:B-12---:R-:W0:Y:S02]  /*00e0*/  LDC.64 R4, c[0x0][0x388] ;  /* 0x0000e200ff047b82 */ /* 0x006e240000000a00 */
.L_x_30:
[----:B01----:R-:W-:-:S04]  /*00f0*/  IMAD R13, R2, UR4, R11 ;  /* 0x00000004020d7c24 */ /* 0x003fc8000f8e020b */
[----:B------:R-:W-:-:S05]  /*0100*/  IMAD.WIDE R16, R13, 0x4, R4 ;  /* 0x000000040d107825 */ /* 0x000fca00078e0204 */
[----:B------:R-:W2:Y:S01]  /*0110*/  LDG.E.CONSTANT R0, desc[UR6][R16.64] ;  /* 0x0000000610007981 */ /* 0x000ea2000c1e9900 */
[----:B------:R-:W-:Y:S02]  /*0120*/  IMAD.MOV.U32 R3, RZ, RZ, 0x3bbb989d ;  /* 0x3bbb989dff037424 */ /* 0x000fe400078e00ff */
[----:B------:R-:W-:Y:S02]  /*0130*/  IMAD.MOV.U32 R12, RZ, RZ, 0x437c0000 ;  /* 0x437c0000ff0c7424 */ /* 0x000fe400078e00ff */
[----:B----4-:R-:W-:Y:S01]  /*0140*/  IMAD.WIDE R14, R13, 0x4, R6 ;  /* 0x000000040d0e7825 */ /* 0x010fe200078e0206 */
[----:B------:R-:W-:Y:S03]  /*0150*/  BSSY.RECONVERGENT B0, `(.L_x_28) ;  /* 0x0000017000007945 */ /* 0x000fe60003800200 */
[----:B------:R-:W-:Y:S01]  /*0160*/  VIADD R11, R11, UR5 ;  /* 0x000000050b0b7c36 */ /* 0x000fe20008000000 */
[----:B------:R0:W5:Y:S04]  /*0170*/  LDG.E.CONSTANT R10, desc[UR6][R14.64] ;  /* 0x000000060e0a7981 */ /* 0x000168000c1e9900 */
[----:B------:R-:W-:Y:S01]  /*0180*/  ISETP.GE.AND P2, PT, R11, R2, PT ;  /* 0x000000020b00720c */ /* 0x000fe20003f46270 */
[----:B--2---:R-:W-:-:S04]  /*0190*/  FFMA.SAT R3, R0, -R3, 0.5 ;  /* 0x3f00000000037423 */ /* 0x004fc80000002803 */
[----:B------:R-:W-:-:S04]  /*01a0*/  FFMA.RM R3, R3, R12, 12582913 ;  /* 0x4b40000103037423 */ /* 0x000fc8000000400c */
[C---:B------:R-:W-:Y:S01]  /*01b0*/  FADD R19, R3.reuse, -12583039 ;  /* 0xcb40007f03137421 */ /* 0x040fe20000000000 */
[----:B------:R-:W-:-:S03]  /*01c0*/  IMAD.SHL.U32 R3, R3, 0x800000, RZ ;  /* 0x0080000003037824 */ /* 0x000fc600078e00ff */
[----:B------:R-:W-:-:S04]  /*01d0*/  FFMA R19, R0, -1.4426950216293334961, -R19 ;  /* 0xbfb8aa3b00137823 */ /* 0x000fc80000000813 */
[----:B------:R-:W-:-:S04]  /*01e0*/  FFMA R19, R0, -1.925963033500011079e-08, R19 ;  /* 0xb2a5706000137823 */ /* 0x000fc80000000013 */
[----:B------:R-:W1:Y:S02]  /*01f0*/  MUFU.EX2 R12, R19 ;  /* 0x00000013000c7308 */ /* 0x000e640000000800 */
[----:B-1----:R-:W-:-:S06]  /*0200*/  FFMA R17, R3, R12, 1 ;  /* 0x3f80000003117423 */ /* 0x002fcc000000000c */
[----:B------:R-:W1:Y:S08]  /*0210*/  MUFU.RCP R3, R17 ;  /* 0x0000001100037308 */ /* 0x000e700000001000 */
[----:B------:R-:W2:Y:S01]  /*0220*/  FCHK P0, R0, R17 ;  /* 0x0000001100007302 */ /* 0x000ea20000000000 */
[----:B-1----:R-:W-:-:S04]  /*0230*/  FFMA R12, -R17, R3, 1 ;  /* 0x3f800000110c7423 */ /* 0x002fc80000000103 */
[----:B------:R-:W-:-:S04]  /*0240*/  FFMA R3, R3, R12, R3 ;  /* 0x0000000c03037223 */ /* 0x000fc80000000003 */
[----:B------:R-:W-:-:S04]  /*0250*/  FFMA R12, R0, R3, RZ ;  /* 0x00000003000c7223 */ /* 0x000fc800000000ff */
[----:B0-----:R-:W-:-:S04]  /*0260*/  FFMA R14, -R17, R12, R0 ;  /* 0x0000000c110e7223 */ /* 0x001fc80000000100 */
[----:B------:R-:W-:Y:S01]  /*0270*/  FFMA R3, R3, R14, R12 ;  /* 0x0000000e03037223 */ /* 0x000fe2000000000c */
[----:B--2---:R-:W-:Y:S06]  /*0280*/  @!P0 BRA `(.L_x_29) ;  /* 0x00000000000c8947 */ /* 0x004fec0003800000 */
[----:B------:R-:W-:-:S07]  /*0290*/  MOV R12, 0x2b0 ;  /* 0x000002b0000c7802 */ /* 0x000fce0000000f00 */
[----:B---3-5:R-:W-:Y:S05]  /*02a0*/  CALL.REL.NOINC `($__internal_1_$__cuda_sm3x_div_rn_noftz_f32_slowpath) ;  /* 0x00000000001c7944 */ /* 0x028fea0003c00000 */
[----:B------:R-:W-:-:S07]  /*02b0*/  IMAD.MOV.U32 R3, RZ, RZ, R0 ;  /* 0x000000ffff037224 */ /* 0x000fce00078e0000 */
.L_x_29:
[----:B------:R-:W-:Y:S05]  /*02c0*/  BSYNC.RECONVERGENT B0 ;  /* 0x0000000000007941 */ /* 0x000fea0003800200 */
.L_x_28:
[----:B-----5:R-:W-:Y:S01]  /*02d0*/  FMUL R3, R10, R3 ;  /* 0x000000030a037220 */ /* 0x020fe20000400000 */
[----:B---3--:R-:W-:-:S05]  /*02e0*/  IMAD.WIDE R12, R13, 0x4, R8 ;  /* 0x000000040d0c7825 */ /* 0x008fca00078e0208 */
[----:B------:R1:W-:Y:S01]  /*02f0*/  STG.E desc[UR6][R12.64], R3 ;  /* 0x000000030c007986 */ /* 0x0003e2000c101906 */
[----:B------:R-:W-:Y:S05]  /*0300*/  @!P2 BRA `(.L_x_30) ;  /* 0xfffffffc0078a947 */ /* 0x000fea000383ffff */
[----:B------:R-:W-:Y:S05]  /*0310*/  EXIT ;  /* 0x000000000000794d */ /* 0x000fea0003800000 */
        .weak           $__internal_1_$__cuda_sm3x_div_rn_noftz_f32_slowpath
        .type           $__internal_1_$__cuda_sm3x_div_rn_noftz_f32_slowpath,@function
        .size           $__internal_1_$__cuda_sm3x_div_rn_noftz_f32_slowpath,(.L_x_105 - $__internal_1_$__cuda_sm3x_div_rn_noftz_f32_slowpath)
$__internal_1_$__cuda_sm3x_div_rn_noftz_f32_slowpath:
[----:B------:R-:W-:Y:S01]  /*0320*/  SHF.R.U32.HI R14, RZ, 0x17, R17 ;  /* 0x00000017ff0e7819 */ /* 0x000fe20000011611 */
[----:B------:R-:W-:Y:S01]  /*0330*/  BSSY.RECONVERGENT B1, `(.L_x_31) ;  /* 0x0000064000017945 */ /* 0x000fe20003800200 */
[--C-:B------:R-:W-:Y:S01]  /*0340*/  SHF.R.U32.HI R3, RZ, 0x17, R0.reuse ;  /* 0x00000017ff037819 */ /* 0x100fe20000011600 */
[----:B------:R-:W-:Y:S01]  /*0350*/  IMAD.MOV.U32 R16, RZ, RZ, R0 ;  /* 0x000000ffff107224 */ /* 0x000fe200078e0000 */
[----:B------:R-:W-:Y:S02]  /*0360*/  LOP3.LUT R14, R14, 0xff, RZ, 0xc0, !PT ;  /* 0x000000ff0e0e7812 */ /* 0x000fe400078ec0ff */
[----:B------:R-:W-:-:S03]  /*0370*/  LOP3.LUT R20, R3, 0xff, RZ, 0xc0, !PT ;  /* 0x000000ff03147812 */ /* 0x000fc600078ec0ff */
[----:B------:R-:W-:Y:S02]  /*0380*/  VIADD R19, R14, 0xffffffff ;  /* 0xffffffff0e137836 */ /* 0x000fe40000000000 */
[----:B------:R-:W-:-:S03]  /*0390*/  VIADD R18, R20, 0xffffffff ;  /* 0xffffffff14127836 */ /* 0x000fc60000000000 */
[----:B------:R-:W-:-:S04]  /*03a0*/  ISETP.GT.U32.AND P0, PT, R19, 0xfd, PT ;  /* 0x000000fd1300780c */ /* 0x000fc80003f04070 */
[----:B------:R-:W-:-:S13]  /*03b0*/  ISETP.GT.U32.OR P0, PT, R18, 0xfd, P0 ;  /* 0x000000fd1200780c */ /* 0x000fda0000704470 */
[----:B------:R-:W-:Y:S01]  /*03c0*/  @!P0 MOV R15, RZ ;  /* 0x000000ff000f8202 */ /* 0x000fe20000000f00 */
[----:B------:R-:W-:Y:S06]  /*03d0*/  @!P0 BRA `(.L_x_32) ;  /* 0x0000000000608947 */ /* 0x000fec0003800000 */
[----:B------:R-:W-:Y:S01]  /*03e0*/  FSETP.GTU.FTZ.AND P0, PT, |R0|, +INF , PT ;  /* 0x7f8000000000780b */ /* 0x000fe20003f1c200 */
[----:B------:R-:W-:Y:S01]  /*03f0*/  IMAD.MOV.U32 R3, RZ, RZ, R17 ;  /* 0x000000ffff037224 */ /* 0x000fe200078e0011 */
[----:B------:R-:W-:-:S04]  /*0400*/  FSETP.GTU.FTZ.AND P1, PT, |R17|, +INF , PT ;  /* 0x7f8000001100780b */ /* 0x000fc80003f3c200 */
        /* <DEDUP_REMOVED lines=16> */
[----:B------:R-:W-:Y:S02]  /*0510*/  @P0 IMAD.MOV.U32 R15, RZ, RZ, RZ ;  /* 0x000000ffff0f0224 */ /* 0x000fe400078e00ff */
[----:B------:R-:W-:Y:S01]  /*0520*/  @!P0 FFMA R16, R0, 1.84467440737095516160e+19, RZ ;  /* 0x5f80000000108823 */ /* 0x000fe200000000ff */
[----:B------:R-:W-:Y:S02]  /*0530*/  @!P0 IMAD.MOV.U32 R15, RZ, RZ, -0x40 ;  /* 0xffffffc0ff0f8424 */ /* 0x000fe400078e00ff */
[----:B------:R-:W-:Y:S02]  /*0540*/  @!P1 FFMA R17, R3, 1.84467440737095516160e+19, RZ ;  /* 0x5f80000003119823 */ /* 0x000fe400000000ff */
[----:B------:R-:W-:-:S07]  /*0550*/  @!P1 VIADD R15, R15, 0x40 ;  /* 0x000000400f0f9836 */ /* 0x000fce0000000000 */
.L_x_32:
[----:B------:R-:W-:Y:S01]  /*0560*/  LEA R0, R14, 0xc0800000, 0x17 ;  /* 0xc08000000e007811 */ /* 0x000fe200078eb8ff */
[----:B------:R-:W-:Y:S04]  /*0570*/  BSSY.RECONVERGENT B2, `(.L_x_37) ;  /* 0x0000036000027945 */ /* 0x000fe80003800200 */
[----:B------:R-:W-:Y:S01]  /*0580*/  IMAD.IADD R18, R17, 0x1, -R0 ;  /* 0x0000000111127824 */ /* 0x000fe200078e0a00 */
[----:B------:R-:W-:-:S03]  /*0590*/  IADD3 R17, PT, PT, R20, -0x7f, RZ ;  /* 0xffffff8114117810 */ /* 0x000fc60007ffe0ff */
[----:B------:R-:W0:Y:S01]  /*05a0*/  MUFU.RCP R3, R18 ;  /* 0x0000001200037308 */ /* 0x000e220000001000 */
[----:B------:R-:W-:Y:S01]  /*05b0*/  FADD.FTZ R19, -R18, -RZ ;  /* 0x800000ff12137221 */ /* 0x000fe20000010100 */
[----:B------:R-:W-:-:S03]  /*05c0*/  IMAD R0, R17, -0x800000, R16 ;  /* 0xff80000011007824 */ /* 0x000fc600078e0210 */
[----:B0-----:R-:W-:-:S04]  /*05d0*/  FFMA R20, R3, R19, 1 ;  /* 0x3f80000003147423 */ /* 0x001fc80000000013 */
[----:B------:R-:W-:-:S04]  /*05e0*/  FFMA R3, R3, R20, R3 ;  /* 0x0000001403037223 */ /* 0x000fc80000000003 */
[----:B------:R-:W-:-:S04]  /*05f0*/  FFMA R16, R0, R3, RZ ;  /* 0x0000000300107223 */ /* 0x000fc800000000ff */
[----:B------:R-:W-:-:S04]  /*0600*/  FFMA R20, R19, R16, R0 ;  /* 0x0000001013147223 */ /* 0x000fc80000000000 */
[----:B------:R-:W-:Y:S01]  /*0610*/  FFMA R20, R3, R20, R16 ;  /* 0x0000001403147223 */ /* 0x000fe20000000010 */
[----:B------:R-:W-:-:S03]  /*0620*/  IADD3 R16, PT, PT, R17, 0x7f, -R14 ;  /* 0x0000007f11107810 */ /* 0x000fc60007ffe80e */
[----:B------:R-:W-:Y:S02]  /*0630*/  FFMA R19, R19, R20, R0 ;  /* 0x0000001413137223 */ /* 0x000fe40000000000 */
[----:B------:R-:W-:Y:S02]  /*0640*/  IMAD.IADD R15, R16, 0x1, R15 ;  /* 0x00000001100f7824 */ /* 0x000fe400078e020f */
[----:B------:R-:W-:-:S05]  /*0650*/  FFMA R0, R3, R19, R20 ;  /* 0x0000001303007223 */ /* 0x000fca0000000014 */
[----:B------:R-:W-:-:S04]  /*0660*/  SHF.R.U32.HI R14, RZ, 0x17, R0 ;  /* 0x00000017ff0e7819 */ /* 0x000fc80000011600 */
[----:B------:R-:W-:-:S05]  /*0670*/  LOP3.LUT R14, R14, 0xff, RZ, 0xc0, !PT ;  /* 0x000000ff0e0e7812 */ /* 0x000fca00078ec0ff */
[----:B------:R-:W-:-:S04]  /*0680*/  IMAD.IADD R17, R14, 0x1, R15 ;  /* 0x000000010e117824 */ /* 0x000fc800078e020f */
        /* <DEDUP_REMOVED lines=10> */
[-CC-:B------:R-:W-:Y:S01]  /*0730*/  FFMA.RZ R14, R3, R19.reuse, R20.reuse ;  /* 0x00000013030e7223 */ /* 0x180fe2000000c014 */
[C---:B------:R-:W-:Y:S01]  /*0740*/  VIADD R16, R17.reuse, 0x20 ;  /* 0x0000002011107836 */ /* 0x040fe20000000000 */
[C---:B------:R-:W-:Y:S02]  /*0750*/  ISETP.NE.AND P3, PT, R17.reuse, RZ, PT ;  /* 0x000000ff1100720c */ /* 0x040fe40003f65270 */
[----:B------:R-:W-:Y:S01]  /*0760*/  ISETP.NE.AND P1, PT, R17, RZ, PT ;  /* 0x000000ff1100720c */ /* 0x000fe20003f25270 */
[----:B------:R-:W-:Y:S01]  /*0770*/  IMAD.MOV R17, RZ, RZ, -R17 ;  /* 0x000000ffff117224 */ /* 0x000fe200078e0a11 */
[----:B------:R-:W-:Y:S01]  /*0780*/  LOP3.LUT R15, R14, 0x7fffff, RZ, 0xc0, !PT ;  /* 0x007fffff0e0f7812 */ /* 0x000fe200078ec0ff */
[CCC-:B------:R-:W-:Y:S01]  /*0790*/  FFMA.RP R14, R3.reuse, R19.reuse, R20.reuse ;  /* 0x00000013030e7223 */ /* 0x1c0fe20000008014 */
[----:B------:R-:W-:Y:S02]  /*07a0*/  FFMA.RM R3, R3, R19, R20 ;  /* 0x0000001303037223 */ /* 0x000fe40000004014 */
[----:B------:R-:W-:-:S03]  /*07b0*/  LOP3.LUT R15, R15, 0x800000, RZ, 0xfc, !PT ;  /* 0x008000000f0f7812 */ /* 0x000fc600078efcff */
[----:B------:R-:W-:Y:S02]  /*07c0*/  FSETP.NEU.FTZ.AND P0, PT, R14, R3, PT ;  /* 0x000000030e00720b */ /* 0x000fe40003f1d000 */
[----:B------:R-:W-:Y:S02]  /*07d0*/  SHF.L.U32 R16, R15, R16, RZ ;  /* 0x000000100f107219 */ /* 0x000fe400000006ff */
[----:B------:R-:W-:Y:S02]  /*07e0*/  SEL R14, R17, RZ, P3 ;  /* 0x000000ff110e7207 */ /* 0x000fe40001800000 */
[----:B------:R-:W-:Y:S02]  /*07f0*/  ISETP.NE.AND P1, PT, R16, RZ, P1 ;  /* 0x000000ff1000720c */ /* 0x000fe40000f25270 */
[----:B------:R-:W-:Y:S02]  /*0800*/  SHF.R.U32.HI R14, RZ, R14, R15 ;  /* 0x0000000eff0e7219 */ /* 0x000fe4000001160f */
[----:B------:R-:W-:-:S02]  /*0810*/  PLOP3.LUT P0, PT, P0, P1, PT, 0xf8, 0x8f ;  /* 0x00000000008f781c */ /* 0x000fc40000703f70 */
[----:B------:R-:W-:Y:S02]  /*0820*/  SHF.R.U32.HI R16, RZ, 0x1, R14 ;  /* 0x00000001ff107819 */ /* 0x000fe4000001160e */
[----:B------:R-:W-:-:S04]  /*0830*/  SEL R3, RZ, 0x1, !P0 ;  /* 0x00000001ff037807 */ /* 0x000fc80004000000 */
[----:B------:R-:W-:-:S04]  /*0840*/  LOP3.LUT R3, R3, 0x1, R16, 0xf8, !PT ;  /* 0x0000000103037812 */ /* 0x000fc800078ef810 */
[----:B------:R-:W-:-:S04]  /*0850*/  LOP3.LUT R3, R3, R14, RZ, 0xc0, !PT ;  /* 0x0000000e03037212 */ /* 0x000fc800078ec0ff */
[----:B------:R-:W-:-:S04]  /*0860*/  IADD3 R3, PT, PT, R16, R3, RZ ;  /* 0x0000000310037210 */ /* 0x000fc80007ffe0ff */
[----:B------:R-:W-:Y:S01]  /*0870*/  LOP3.LUT R0, R3, R0, RZ, 0xfc, !PT ;  /* 0x0000000003007212 */ /* 0x000fe200078efcff */
[----:B------:R-:W-:Y:S06]  /*0880*/  BRA `(.L_x_40) ;  /* 0x0000000000107947 */ /* 0x000fec0003800000 */
.L_x_39:
[----:B------:R-:W-:-:S04]  /*0890*/  LOP3.LUT R0, R0, 0x80000000, RZ, 0xc0, !PT ;  /* 0x8000000000007812 */ /* 0x000fc800078ec0ff */
[----:B------:R-:W-:Y:S01]  /*08a0*/  LOP3.LUT R0, R0, 0x7f800000, RZ, 0xfc, !PT ;  /* 0x7f80000000007812 */ /* 0x000fe200078efcff */
[----:B------:R-:W-:Y:S06]  /*08b0*/  BRA `(.L_x_40) ;  /* 0x0000000000047947 */ /* 0x000fec0003800000 */
.L_x_38:
[----:B------:R-:W-:-:S07]  /*08c0*/  IMAD R0, R15, 0x800000, R0 ;  /* 0x008000000f007824 */ /* 0x000fce00078e0200 */
.L_x_40:
[----:B------:R-:W-:Y:S05]  /*08d0*/  BSYNC.RECONVERGENT B2 ;  /* 0x0000000000027941 */ /* 0x000fea0003800200 */
.L_x_37:
[----:B------:R-:W-:Y:S05]  /*08e0*/  BRA `(.L_x_41) ;  /* 0x0000000000207947 */ /* 0x000fea0003800000 */
.L_x_36:
[----:B------:R-:W-:-:S04]  /*08f0*/  LOP3.LUT R0, R17, 0x80000000, R16, 0x48, !PT ;  /* 0x8000000011007812 */ /* 0x000fc800078e4810 */
[----:B------:R-:W-:Y:S01]  /*0900*/  LOP3.LUT R0, R0, 0x7f800000, RZ, 0xfc, !PT ;  /* 0x7f80000000007812 */ /* 0x000fe200078efcff */
[----:B------:R-:W-:Y:S06]  /*0910*/  BRA `(.L_x_41) ;  /* 0x0000000000147947 */ /* 0x000fec0003800000 */
.L_x_35:
[----:B------:R-:W-:Y:S01]  /*0920*/  LOP3.LUT R0, R17, 0x80000000, R16, 0x48, !PT ;  /* 0x8000000011007812 */ /* 0x000fe200078e4810 */
[----:B------:R-:W-:Y:S06]  /*0930*/  BRA `(.L_x_41) ;  /* 0x00000000000c7947 */ /* 0x000fec0003800000 */
.L_x_34:
[----:B------:R-:W0:Y:S01]  /*0940*/  MUFU.RSQ R0, -QNAN ;  /* 0xffc0000000007908 */ /* 0x000e220000001400 */
[----:B------:R-:W-:Y:S05]  /*0950*/  BRA `(.L_x_41) ;  /* 0x0000000000047947 */ /* 0x000fea0003800000 */
.L_x_33:
[----:B------:R-:W-:-:S07]  /*0960*/  FADD.FTZ R0, R0, R3 ;  /* 0x0000000300007221 */ /* 0x000fce0000010000 */
.L_x_41:
[----:B------:R-:W-:Y:S05]  /*0970*/  BSYNC.RECONVERGENT B1 ;  /* 0x0000000000017941 */ /* 0x000fea0003800200 */
.L_x_31:
[----:B------:R-:W-:Y:S02]  /*0980*/  IMAD.MOV.U32 R14, RZ, RZ, R12 ;  /* 0x000000ffff0e7224 */ /* 0x000fe400078e000c */
[----:B------:R-:W-:-:S04]  /*0990*/  IMAD.MOV.U32 R15, RZ, RZ, 0x0 ;  /* 0x00000000ff0f7424 */ /* 0x000fc800078e00ff */
[----:B0-----:R-:W-:Y:S05]  /*09a0*/  RET.REL.NODEC R14 `(_Z13swiglu_kernelPKfS0_Pfii) ;  /* 0xfffffff40e947950 */ /* 0x001fea0003c3ffff */
.L_x_42:
        /* <DEDUP_REMOVED lines=13> */
.L_x_105:


//--------------------- .text._Z22rope_precompute_kernelPfS_iif --------------------------
	.section	.text._Z22rope_precompute_kernelPfS_iif,"ax",@progbits
	.align	128
        .global         _Z22rope_precompute_kernelPfS_iif
        .type           _Z22rope_precompute_kernelPfS_iif,@function
        .size           _Z22rope_precompute_kernelPfS_iif,(.L_x_107 - _Z22rope_precompute_kernelPfS_iif)
        .other          _Z22rope_precompute_kernelPfS_iif,@"STO_CUDA_ENTRY STV_DEFAULT"
_Z22rope_precompute_kernelPfS_iif:
.text._Z22rope_precompute_kernelPfS_iif:
[----:B------:R-:W0:Y:S01]  /*0000*/  LDC R1, c[0x0][0x37c] ;  /* 0x0000df00ff017b82 */ /* 0x000e220000000800 */
[----:B------:R-:W1:Y:S07]  /*0010*/  S2R R5, SR_TID.X ;  /* 0x0000000000057919 */ /* 0x000e6e0000002100 */
[----:B------:R-:W2:Y:S01]  /*0020*/  LDC.64 R8, c[0x0][0x390] ;  /* 0x0000e400ff087b82 */ /* 0x000ea20000000a00 */
[----:B0-----:R-:W-:-:S07]  /*0030*/  VIADD R1, R1, 0xffffffe0 ;  /* 0xffffffe001017836 */ /* 0x001fce0000000000 */
[----:B------:R-:W0:Y:S01]  /*0040*/  S2UR UR4, SR_CTAID.X ;  /* 0x00000000000479c3 */ /* 0x000e220000002500 */
[----:B--2---:R-:W-:-:S04]  /*0050*/  LEA.HI R4, R9, R9, RZ, 0x1 ;  /* 0x0000000909047211 */ /* 0x004fc800078f08ff */
[----:B------:R-:W-:-:S04]  /*0060*/  SHF.R.S32.HI R4, RZ, 0x1, R4 ;  /* 0x00000001ff047819 */ /* 0x000fc80000011404 */
[----:B-1----:R-:W-:-:S04]  /*0070*/  ISETP.GE.AND P0, PT, R5, R4, PT ;  /* 0x000000040500720c */ /* 0x002fc80003f06270 */
[----:B0-----:R-:W-:-:S13]  /*0080*/  ISETP.LE.OR P0, PT, R8, UR4, P0 ;  /* 0x0000000408007c0c */ /* 0x001fda0008703670 */
[----:B------:R-:W-:Y:S05]  /*0090*/  @P0 EXIT ;  /* 0x000000000000094d */ /* 0x000fea0003800000 */
[----:B------:R-:W-:Y:S01]  /*00a0*/  I2FP.F32.S32 R9, R9 ;  /* 0x0000000900097245 */ /* 0x000fe20000201400 */
[----:B------:R-:W-:Y:S01]  /*00b0*/  IMAD.SHL.U32 R0, R5, 0x2, RZ ;  /* 0x0000000205007824 */ /* 0x000fe200078e00ff */
[----:B------:R-:W-:Y:S02]  /*00c0*/  BSSY.RECONVERGENT B0, `(.L_x_43) ;  /* 0x000000e000007945 */ /* 0x000fe40003800200 */
[----:B------:R-:W0:Y:S02]  /*00d0*/  MUFU.RCP R2, R9 ;  /* 0x0000000900027308 */ /* 0x000e240000001000 */
[----:B------:R-:W-:-:S06]  /*00e0*/  I2FP.F32.U32 R0, R0 ;  /* 0x0000000000007245 */ /* 0x000fcc0000201000 */
[----:B------:R-:W1:Y:S01]  /*00f0*/  FCHK P0, R0, R9 ;  /* 0x0000000900007302 */ /* 0x000e620000000000 */
[----:B0-----:R-:W-:-:S04]  /*0100*/  FFMA R3, -R9, R2, 1 ;  /* 0x3f80000009037423 */ /* 0x001fc80000000102 */
[----:B------:R-:W-:Y:S01]  /*0110*/  FFMA R3, R2, R3, R2 ;  /* 0x0000000302037223 */ /* 0x000fe20000000002 */
[----:B------:R-:W-:-:S03]  /*0120*/  IMAD.MOV.U32 R2, RZ, RZ, 0x3f800000 ;  /* 0x3f800000ff027424 */ /* 0x000fc600078e00ff */
[----:B------:R-:W-:-:S04]  /*0130*/  FFMA R6, R0, R3, RZ ;  /* 0x0000000300067223 */ /* 0x000fc800000000ff */
[----:B------:R-:W-:-:S04]  /*0140*/  FFMA R7, -R9, R6, R0 ;  /* 0x0000000609077223 */ /* 0x000fc80000000100 */
[----:B------:R-:W-:Y:S01]  /*0150*/  FFMA R3, R3, R7, R6 ;  /* 0x0000000703037223 */ /* 0x000fe20000000006 */
[----:B-1----:R-:W-:Y:S06]  /*0160*/  @!P0 BRA `(.L_x_44) ;  /* 0x00000000000c8947 */ /* 0x002fec0003800000 */
[----:B------:R-:W-:-:S07]  /*0170*/  MOV R6, 0x190 ;  /* 0x0000019000067802 */ /* 0x000fce0000000f00 */
[----:B------:R-:W-:Y:S05]  /*0180*/  CALL.REL.NOINC `($__internal_3_$__cuda_sm3x_div_rn_noftz_f32_slowpath) ;  /* 0x0000001400287944 */ /* 0x000fea0003c00000 */
[----:B------:R-:W-:-:S07]  /*0190*/  IMAD.MOV.U32 R3, RZ, RZ, R0 ;  /* 0x000000ffff037224 */ /* 0x000fce00078e0000 */
.L_x_44:
[----:B------:R-:W-:Y:S05]  /*01a0*/  BSYNC.RECONVERGENT B0 ;  /* 0x0000000000007941 */ /* 0x000fea0003800200 */
.L_x_43:
[----:B------:R-:W0:Y:S01]  /*01b0*/  LDC R0, c[0x0][0x398] ;  /* 0x0000e600ff007b82 */ /* 0x000e220000000800 */
[----:B------:R-:W-:Y:S01]  /*01c0*/  IMAD.MOV.U32 R14, RZ, RZ, 0x3a2c32e4 ;  /* 0x3a2c32e4ff0e7424 */ /* 0x000fe200078e00ff */
[----:B------:R-:W-:Y:S01]  /*01d0*/  BSSY.RECONVERGENT B0, `(.L_x_45) ;  /* 0x0000058000007945 */ /* 0x000fe20003800200 */
[C---:B0-----:R-:W-:Y:S01]  /*01e0*/  FMUL R7, |R0|.reuse, 16777216 ;  /* 0x4b80000000077820 */ /* 0x041fe20000400200 */
[----:B------:R-:W-:-:S04]  /*01f0*/  FSETP.GEU.AND P0, PT, |R0|, 1.175494350822287508e-38, PT ;  /* 0x008000000000780b */ /* 0x000fc80003f0e200 */
[----:B------:R-:W-:-:S05]  /*0200*/  FSEL R7, R7, |R0|, !P0 ;  /* 0x4000000007077208 */ /* 0x000fca0004000000 */
[----:B------:R-:W-:-:S05]  /*0210*/  VIADD R6, R7, 0xc0cafb0d ;  /* 0xc0cafb0d07067836 */ /* 0x000fca0000000000 */
[----:B------:R-:W-:Y:S02]  /*0220*/  LOP3.LUT R8, R6, 0xff800000, RZ, 0xc0, !PT ;  /* 0xff80000006087812 */ /* 0x000fe400078ec0ff */
[----:B------:R-:W-:-:S03]  /*0230*/  FSEL R6, RZ, -24, P0 ;  /* 0xc1c00000ff067808 */ /* 0x000fc60000000000 */
[----:B------:R-:W-:-:S04]  /*0240*/  IMAD.IADD R7, R7, 0x1, -R8 ;  /* 0x0000000107077824 */ /* 0x000fc800078e0a08 */
[C---:B------:R-:W-:Y:S01]  /*0250*/  FADD R10, R7.reuse, 1 ;  /* 0x3f800000070a7421 */ /* 0x040fe20000000000 */
[----:B------:R-:W-:Y:S01]  /*0260*/  FADD R9, R7, -1 ;  /* 0xbf80000007097421 */ /* 0x000fe20000000000 */
[----:B------:R-:W-:-:S03]  /*0270*/  I2FP.F32.S32 R7, R8 ;  /* 0x0000000800077245 */ /* 0x000fc60000201400 */
[----:B------:R-:W-:Y:S01]  /*0280*/  FADD R11, R9, R9 ;  /* 0x00000009090b7221 */ /* 0x000fe20000000000 */
[----:B------:R-:W0:Y:S01]  /*0290*/  MUFU.RCP R10, R10 ;  /* 0x0000000a000a7308 */ /* 0x000e220000001000 */
[----:B------:R-:W-:Y:S02]  /*02a0*/  FFMA R7, R7, 1.1920928955078125e-07, R6 ;  /* 0x3400000007077823 */ /* 0x000fe40000000006 */
[----:B0-----:R-:W-:-:S04]  /*02b0*/  FMUL R8, R10, R11 ;  /* 0x0000000b0a087220 */ /* 0x001fc80000400000 */
[----:B------:R-:W-:Y:S01]  /*02c0*/  FADD R12, R9, -R8 ;  /* 0x80000008090c7221 */ /* 0x000fe20000000000 */
[C---:B------:R-:W-:Y:S01]  /*02d0*/  FMUL R11, R8.reuse, R8 ;  /* 0x00000008080b7220 */ /* 0x040fe20000400000 */
[----:B------:R-:W-:Y:S02]  /*02e0*/  FFMA R6, R8, 1.4426950216293334961, R7 ;  /* 0x3fb8aa3b08067823 */ /* 0x000fe40000000007 */
[----:B------:R-:W-:Y:S01]  /*02f0*/  FADD R12, R12, R12 ;  /* 0x0000000c0c0c7221 */ /* 0x000fe20000000000 */
[----:B------:R-:W-:Y:S01]  /*0300*/  FFMA R14, R11, R14, 0.0032181653659790754318 ;  /* 0x3b52e7db0b0e7423 */ /* 0x000fe2000000000e */
[----:B------:R-:W-:Y:S02]  /*0310*/  FADD R7, R7, -R6 ;  /* 0x8000000607077221 */ /* 0x000fe40000000000 */
[----:B------:R-:W-:Y:S01]  /*0320*/  FFMA R9, R9, -R8, R12 ;  /* 0x8000000809097223 */ /* 0x000fe2000000000c */
[----:B------:R-:W-:Y:S01]  /*0330*/  FFMA R14, R11, R14, 0.018033718690276145935 ;  /* 0x3c93bb730b0e7423 */ /* 0x000fe2000000000e */
[----:B------:R-:W-:-:S02]  /*0340*/  FFMA R12, R8, 1.4426950216293334961, R7 ;  /* 0x3fb8aa3b080c7823 */ /* 0x000fc40000000007 */
[----:B------:R-:W-:Y:S01]  /*0350*/  FMUL R9, R10, R9 ;  /* 0x000000090a097220 */ /* 0x000fe20000400000 */
[----:B------:R-:W-:-:S03]  /*0360*/  FFMA R14, R11, R14, 0.12022458761930465698 ;  /* 0x3df6384f0b0e7423 */ /* 0x000fc6000000000e */
[----:B------:R-:W-:Y:S01]  /*0370*/  FFMA R7, R9, 1.4426950216293334961, R12 ;  /* 0x3fb8aa3b09077823 */ /* 0x000fe2000000000c */
[----:B------:R-:W-:-:S03]  /*0380*/  FMUL R11, R11, R14 ;  /* 0x0000000e0b0b7220 */ /* 0x000fc60000400000 */
[----:B------:R-:W-:Y:S01]  /*0390*/  FFMA R10, R8, 1.9251366722983220825e-08, R7 ;  /* 0x32a55e34080a7823 */ /* 0x000fe20000000007 */
[----:B------:R-:W-:-:S04]  /*03a0*/  FMUL R7, R11, 3 ;  /* 0x404000000b077820 */ /* 0x000fc80000400000 */
[----:B------:R-:W-:-:S04]  /*03b0*/  FFMA R10, R9, R7, R10 ;  /* 0x00000007090a7223 */ /* 0x000fc8000000000a */
[----:B------:R-:W-:Y:S01]  /*03c0*/  FFMA R11, R8, R11, R10 ;  /* 0x0000000b080b7223 */ /* 0x000fe2000000000a */
[----:B------:R-:W-:-:S03]  /*03d0*/  IMAD.MOV.U32 R10, RZ, RZ, 0x391fcb8e ;  /* 0x391fcb8eff0a7424 */ /* 0x000fc600078e00ff */
[----:B------:R-:W-:-:S04]  /*03e0*/  FADD R7, R6, R11 ;  /* 0x0000000b06077221 */ /* 0x000fc80000000000 */
[----:B------:R-:W-:Y:S01]  /*03f0*/  FMUL R8, R7, R3 ;  /* 0x0000000307087220 */ /* 0x000fe20000400000 */
[----:B------:R-:W-:-:S03]  /*0400*/  FADD R6, -R6, R7 ;  /* 0x0000000706067221 */ /* 0x000fc60000000100 */
[----:B------:R-:W0:Y:S01]  /*0410*/  FRND R9, R8 ;  /* 0x0000000800097307 */ /* 0x000e220000201000 */
[----:B------:R-:W-:Y:S01]  /*0420*/  FADD R6, R11, -R6 ;  /* 0x800000060b067221 */ /* 0x000fe20000000000 */
[-C--:B------:R-:W-:Y:S01]  /*0430*/  FFMA R7, R7, R3.reuse, -R8 ;  /* 0x0000000307077223 */ /* 0x080fe20000000808 */
[C---:B------:R-:W-:Y:S02]  /*0440*/  FSETP.GT.AND P1, PT, |R8|.reuse, 152, PT ;  /* 0x431800000800780b */ /* 0x040fe40003f24200 */
[----:B------:R-:W-:Y:S01]  /*0450*/  FSETP.GEU.AND P2, PT, R8, RZ, PT ;  /* 0x000000ff0800720b */ /* 0x000fe20003f4e000 */
[----:B------:R-:W-:Y:S02]  /*0460*/  FFMA R6, R6, R3, R7 ;  /* 0x0000000306067223 */ /* 0x000fe40000000007 */
[----:B------:R-:W1:Y:S01]  /*0470*/  F2I.NTZ R11, R8 ;  /* 0x00000008000b7305 */ /* 0x000e620000203100 */
[----:B0-----:R-:W-:Y:S01]  /*0480*/  FADD R7, R8, -R9 ;  /* 0x8000000908077221 */ /* 0x001fe20000000000 */
[----:B------:R-:W-:-:S03]  /*0490*/  FSETP.GT.AND P0, PT, R9, RZ, PT ;  /* 0x000000ff0900720b */ /* 0x000fc60003f04000 */
[----:B------:R-:W-:Y:S01]  /*04a0*/  FADD R7, R6, R7 ;  /* 0x0000000706077221 */ /* 0x000fe20000000000 */
[----:B------:R-:W-:Y:S02]  /*04b0*/  SEL R12, RZ, 0x83000000, P0 ;  /* 0x83000000ff0c7807 */ /* 0x000fe40000000000 */
[----:B------:R-:W-:Y:S01]  /*04c0*/  FSETP.NEU.AND P0, PT, R3, RZ, PT ;  /* 0x000000ff0300720b */ /* 0x000fe20003f0d000 */
[----:B------:R-:W-:-:S03]  /*04d0*/  FFMA R6, R7, R10, 0.0013391353422775864601 ;  /* 0x3aaf85ed07067423 */ /* 0x000fc6000000000a */
[----:B------:R-:W-:Y:S01]  /*04e0*/  FSETP.EQ.OR P0, PT, R0, 1, !P0 ;  /* 0x3f8000000000780b */ /* 0x000fe20004702400 */
[----:B------:R-:W-:-:S04]  /*04f0*/  FFMA R6, R7, R6, 0.0096188392490148544312 ;  /* 0x3c1d985607067423 */ /* 0x000fc80000000006 */
[----:B------:R-:W-:-:S04]  /*0500*/  FFMA R6, R7, R6, 0.055503588169813156128 ;  /* 0x3d6357bb07067423 */ /* 0x000fc80000000006 */
[----:B------:R-:W-:Y:S01]  /*0510*/  FFMA R10, R7, R6, 0.24022644758224487305 ;  /* 0x3e75fdec070a7423 */ /* 0x000fe20000000006 */
[----:B------:R-:W-:-:S03]  /*0520*/  FMUL R6, R3, 0.5 ;  /* 0x3f00000003067820 */ /* 0x000fc60000400000 */
[----:B------:R-:W-:-:S03]  /*0530*/  FFMA R10, R7, R10, 0.69314718246459960938 ;  /* 0x3f317218070a7423 */ /* 0x000fc6000000000a */
[----:B------:R-:W0:Y:S01]  /*0540*/  FRND.TRUNC R6, R6 ;  /* 0x0000000600067307 */ /* 0x000e22000020d000 */
[----:B------:R-:W-:Y:S01]  /*0550*/  FFMA R10, R7, R10, 1 ;  /* 0x3f800000070a7423 */ /* 0x000fe2000000000a */
[----:B------:R-:W-:Y:S02]  /*0560*/  VIADD R7, R12, 0x7f000000 ;  /* 0x7f0000000c077836 */ /* 0x000fe40000000000 */
[----:B-1----:R-:W-:Y:S02]  /*0570*/  IMAD R12, R11, 0x800000, -R12 ;  /* 0x008000000b0c7824 */ /* 0x002fe400078e0a0c */
[----:B------:R-:W-:-:S04]  /*0580*/  FMUL R7, R10, R7 ;  /* 0x000000070a077220 */ /* 0x000fc80000400000 */
[----:B------:R-:W-:Y:S01]  /*0590*/  FMUL R7, R7, R12 ;  /* 0x0000000c07077220 */ /* 0x000fe20000400000 */
[----:B------:R-:W-:Y:S01]  /*05a0*/  @P1 FSEL R7, RZ, +INF , !P2 ;  /* 0x7f800000ff071808 */ /* 0x000fe20005000000 */
[----:B0-----:R-:W-:Y:S01]  /*05b0*/  FADD R8, R6, R6 ;  /* 0x0000000606087221 */ /* 0x001fe20000000000 */
[----:B------:R-:W-:Y:S06]  /*05c0*/  @P0 BRA `(.L_x_46) ;  /* 0x0000000000600947 */ /* 0x000fec0003800000 */
[----:B------:R-:W-:-:S04]  /*05d0*/  FSETP.NAN.AND P0, PT, |R3|, |R3|, PT ;  /* 0x400000030300720b */ /* 0x000fc80003f08200 */
[----:B------:R-:W-:-:S13]  /*05e0*/  FSETP.NUM.AND P0, PT, |R0|, |R0|, !P0 ;  /* 0x400000000000720b */ /* 0x000fda0004707200 */
[----:B------:R-:W-:Y:S01]  /*05f0*/  @!P0 FADD R2, R3, R0 ;  /* 0x0000000003028221 */ /* 0x000fe20000000000 */
[----:B------:R-:W-:Y:S06]  /*0600*/  @!P0 BRA `(.L_x_46) ;  /* 0x0000000000508947 */ /* 0x000fec0003800000 */
[----:B------:R-:W-:Y:S01]  /*0610*/  FSETP.NEU.AND P0, PT, |R0|, +INF , PT ;  /* 0x7f8000000000780b */ /* 0x000fe20003f0d200 */
[----:B------:R-:W-:Y:S01]  /*0620*/  FADD R8, -R8, R3 ;  /* 0x0000000308087221 */ /* 0x000fe20000000100 */
[----:B------:R-:W-:-:S13]  /*0630*/  FSETP.NEU.AND P1, PT, R0, RZ, PT ;  /* 0x000000ff0000720b */ /* 0x000fda0003f2d000 */
[----:B------:R-:W-:Y:S05]  /*0640*/  @P0 BRA P1, `(.L_x_47) ;  /* 0x0000000000180947 */ /* 0x000fea0000800000 */
[----:B------:R-:W-:Y:S01]  /*0650*/  FSETP.GEU.AND P1, PT, R3, RZ, PT ;  /* 0x000000ff0300720b */ /* 0x000fe20003f2e000 */
[----:B------:R-:W-:Y:S01]  /*0660*/  FADD R2, R0, R0 ;  /* 0x0000000000027221 */ /* 0x000fe20000000000 */
[----:B------:R-:W-:-:S11]  /*0670*/  FSETP.NEU.AND P0, PT, |R8|, 1, PT ;  /* 0x3f8000000800780b */ /* 0x000fd60003f0d200 */
[----:B------:R-:W-:-:S04]  /*0680*/  @!P1 LOP3.LUT R2, R2, 0x7f800000, RZ, 0x3c, !PT ;  /* 0x7f80000002029812 */ /* 0x000fc800078e3cff */
[----:B------:R-:W-:Y:S01]  /*0690*/  @P0 LOP3.LUT R2, R2, 0x7fffffff, RZ, 0xc0, !PT ;  /* 0x7fffffff02020812 */ /* 0x000fe200078ec0ff */
[----:B------:R-:W-:Y:S06]  /*06a0*/  BRA `(.L_x_46) ;  /* 0x0000000000287947 */ /* 0x000fec0003800000 */
.L_x_47:
[----:B------:R-:W-:Y:S02]  /*06b0*/  FSETP.NEU.AND P0, PT, |R3|, +INF , PT ;  /* 0x7f8000000300780b */ /* 0x000fe40003f0d200 */
[----:B------:R-:W-:-:S13]  /*06c0*/  FSETP.EQ.AND P1, PT, R0, -1, PT ;  /* 0xbf8000000000780b */ /* 0x000fda0003f22000 */
[----:B------:R-:W-:Y:S05]  /*06d0*/  @!P0 BRA P1, `(.L_x_46) ;  /* 0x00000000001c8947 */ /* 0x000fea0000800000 */
[----:B------:R-:W-:Y:S01]  /*06e0*/  FSETP.GEU.AND P1, PT, R0, RZ, PT ;  /* 0x000000ff0000720b */ /* 0x000fe20003f2e000 */
[----:B------:R-:W-:-:S12]  /*06f0*/  IMAD.MOV.U32 R2, RZ, RZ, R7 ;  /* 0x000000ffff027224 */ /* 0x000fd800078e0007 */
[----:B------:R-:W0:Y:S01]  /*0700*/  @!P1 FRND.FLOOR R0, R3 ;  /* 0x0000000300009307 */ /* 0x000e220000205000 */
[----:B------:R-:W-:Y:S02]  /*0710*/  @!P1 FSETP.NEU.AND P2, PT, |R8|, 1, PT ;  /* 0x3f8000000800980b */ /* 0x000fe40003f4d200 */
[----:B0-----:R-:W-:Y:S02]  /*0720*/  @!P1 FSETP.NEU.AND P0, PT, R3, R0, PT ;  /* 0x000000000300920b */ /* 0x001fe40003f0d000 */
[----:B------:R-:W-:-:S04]  /*0730*/  @!P1 FSEL R0, R7, -R7, P2 ;  /* 0x8000000707009208 */ /* 0x000fc80001000000 */
[----:B------:R-:W-:-:S07]  /*0740*/  @!P1 FSEL R2, R0, +QNAN , !P0 ;  /* 0x7fffffff00029808 */ /* 0x000fce0004000000 */
.L_x_46:
[----:B------:R-:W-:Y:S05]  /*0750*/  BSYNC.RECONVERGENT B0 ;  /* 0x0000000000007941 */ /* 0x000fea0003800200 */
.L_x_45:
[----:B------:R-:W-:Y:S01]  /*0760*/  VIADD R0, R2, 0x1800000 ;  /* 0x0180000002007836 */ /* 0x000fe20000000000 */
[----:B------:R-:W-:Y:S04]  /*0770*/  BSSY.RECONVERGENT B0, `(.L_x_48) ;  /* 0x000000c000007945 */ /* 0x000fe80003800200 */
[----:B------:R-:W-:-:S04]  /*0780*/  LOP3.LUT R0, R0, 0x7f800000, RZ, 0xc0, !PT ;  /* 0x7f80000000007812 */ /* 0x000fc800078ec0ff */
[----:B------:R-:W-:-:S13]  /*0790*/  ISETP.GT.U32.AND P0, PT, R0, 0x1ffffff, PT ;  /* 0x01ffffff0000780c */ /* 0x000fda0003f04070 */
[----:B------:R-:W-:Y:S05]  /*07a0*/  @P0 BRA `(.L_x_49) ;  /* 0x0000000000100947 */ /* 0x000fea0003800000 */
[----:B------:R-:W-:-:S07]  /*07b0*/  MOV R6, 0x7d0 ;  /* 0x000007d000067802 */ /* 0x000fce0000000f00 */
[----:B------:R-:W-:Y:S05]  /*07c0*/  CALL.REL.NOINC `($__internal_2_$__cuda_sm20_rcp_rn_f32_slowpath) ;  /* 0x0000000800c87944 */ /* 0x000fea0003c00000 */
[----:B------:R-:W-:Y:S01]  /*07d0*/  IMAD.MOV.U32 R7, RZ, RZ, R3 ;  /* 0x000000ffff077224 */ /* 0x000fe200078e0003 */
[----:B------:R-:W-:Y:S06]  /*07e0*/  BRA `(.L_x_50) ;  /* 0x0000000000107947 */ /* 0x000fec0003800000 */
.L_x_49:
[----:B------:R-:W0:Y:S02]  /*07f0*/  MUFU.RCP R7, R2 ;  /* 0x0000000200077308 */ /* 0x000e240000001000 */
[----:B0-----:R-:W-:-:S04]  /*0800*/  FFMA R0, R7, R2, -1 ;  /* 0xbf80000007007423 */ /* 0x001fc80000000002 */
[----:B------:R-:W-:-:S04]  /*0810*/  FADD.FTZ R0, -R0, -RZ ;  /* 0x800000ff00007221 */ /* 0x000fc80000010100 */
[----:B------:R-:W-:-:S07]  /*0820*/  FFMA R7, R7, R0, R7 ;  /* 0x0000000007077223 */ /* 0x000fce0000000007 */
.L_x_50:
[----:B------:R-:W-:Y:S05]  /*0830*/  BSYNC.RECONVERGENT B0 ;  /* 0x0000000000007941 */ /* 0x000fea0003800200 */
.L_x_48:
[----:B------:R-:W-:Y:S01]  /*0840*/  I2FP.F32.U32 R0, UR4 ;  /* 0x0000000400007c45 */ /* 0x000fe20008201000 */
[----:B------:R-:W0:Y:S01]  /*0850*/  LDCU.64 UR6, c[0x0][0x358] ;  /* 0x00006b00ff0677ac */ /* 0x000e220008000a00 */
[----:B------:R-:W-:Y:S01]  /*0860*/  BSSY.RECONVERGENT B0, `(.L_x_51) ;  /* 0x0000044000007945 */ /* 0x000fe20003800200 */
[----:B------:R-:W-:Y:S02]  /*0870*/  IMAD R5, R4, UR4, R5 ;  /* 0x0000000404057c24 */ /* 0x000fe4000f8e0205 */
[----:B------:R-:W-:-:S04]  /*0880*/  FMUL R7, R0, R7 ;  /* 0x0000000700077220 */ /* 0x000fc80000400000 */
[C---:B------:R-:W-:Y:S01]  /*0890*/  FMUL R0, R7.reuse, 0.63661974668502807617 ;  /* 0x3f22f98307007820 */ /* 0x040fe20000400000 */
[----:B------:R-:W-:-:S05]  /*08a0*/  FSETP.GE.AND P0, PT, |R7|, 105615, PT ;  /* 0x47ce47800700780b */ /* 0x000fca0003f06200 */
[----:B------:R-:W1:Y:S02]  /*08b0*/  F2I.NTZ R0, R0 ;  /* 0x0000000000007305 */ /* 0x000e640000203100 */
[----:B-1----:R-:W-:Y:S01]  /*08c0*/  I2FP.F32.S32 R10, R0 ;  /* 0x00000000000a7245 */ /* 0x002fe20000201400 */
[----:B------:R-:W-:-:S04]  /*08d0*/  IMAD.MOV.U32 R11, RZ, RZ, R0 ;  /* 0x000000ffff0b7224 */ /* 0x000fc800078e0000 */
[----:B------:R-:W-:-:S04]  /*08e0*/  FFMA R3, R10, -1.5707962512969970703, R7 ;  /* 0xbfc90fda0a037823 */ /* 0x000fc80000000007 */
[----:B------:R-:W-:-:S04]  /*08f0*/  FFMA R3, R10, -7.5497894158615963534e-08, R3 ;  /* 0xb3a221680a037823 */ /* 0x000fc80000000003 */
[----:B------:R-:W-:-:S05]  /*0900*/  FFMA R10, R10, -5.3903029534742383927e-15, R3 ;  /* 0xa7c234c50a0a7823 */ /* 0x000fca0000000003 */
[----:B------:R-:W-:Y:S01]  /*0910*/  MOV R4, R10 ;  /* 0x0000000a00047202 */ /* 0x000fe20000000f00 */
[----:B0-----:R-:W-:Y:S06]  /*0920*/  @!P0 BRA `(.L_x_52) ;  /* 0x0000000000dc8947 */ /* 0x001fec0003800000 */
[----:B------:R-:W-:-:S13]  /*0930*/  FSETP.NEU.AND P0, PT, |R7|, +INF , PT ;  /* 0x7f8000000700780b */ /* 0x000fda0003f0d200 */
[----:B------:R-:W-:Y:S01]  /*0940*/  @!P0 FMUL R4, RZ, R7 ;  /* 0x00000007ff048220 */ /* 0x000fe20000400000 */
[----:B------:R-:W-:Y:S01]  /*0950*/  @!P0 IMAD.MOV.U32 R0, RZ, RZ, RZ ;  /* 0x000000ffff008224 */ /* 0x000fe200078e00ff */
[----:B------:R-:W-:Y:S06]  /*0960*/  @!P0 BRA `(.L_x_52) ;  /* 0x0000000000cc8947 */ /* 0x000fec0003800000 */
[----:B------:R-:W-:Y:S01]  /*0970*/  IMAD.SHL.U32 R2, R7, 0x100, RZ ;  /* 0x0000010007027824 */ /* 0x000fe200078e00ff */
[----:B------:R-:W0:Y:S01]  /*0980*/  LDCU.64 UR8, c[0x4][URZ] ;  /* 0x01000000ff0877ac */ /* 0x000e220008000a00 */
[----:B------:R-:W-:Y:S02]  /*0990*/  IMAD.MOV.U32 R6, RZ, RZ, RZ ;  /* 0x000000ffff067224 */ /* 0x000fe400078e00ff */
[----:B------:R-:W-:Y:S01]  /*09a0*/  IMAD.MOV.U32 R0, RZ, RZ, R1 ;  /* 0x000000ffff007224 */ /* 0x000fe200078e0001 */
[----:B------:R-:W-:Y:S01]  /*09b0*/  LOP3.LUT R15, R2, 0x80000000, RZ, 0xfc, !PT ;  /* 0x80000000020f7812 */ /* 0x000fe200078efcff */
[----:B------:R-:W-:Y:S01]  /*09c0*/  UMOV UR5, URZ ;  /* 0x000000ff00057c82 */ /* 0x000fe20008000000 */
[----:B------:R-:W-:-:S05]  /*09d0*/  UMOV UR4, URZ ;  /* 0x000000ff00047c82 */ /* 0x000fca0008000000 */
.L_x_53:
[----:B0-----:R-:W-:Y:S02]  /*09e0*/  IMAD.U32 R8, RZ, RZ, UR8 ;  /* 0x00000008ff087e24 */ /* 0x001fe4000f8e00ff */
[----:B------:R-:W-:-:S05]  /*09f0*/  IMAD.U32 R9, RZ, RZ, UR9 ;  /* 0x00000009ff097e24 */ /* 0x000fca000f8e00ff */
[----:B------:R-:W2:Y:S01]  /*0a00*/  LDG.E.CONSTANT R2, desc[UR6][R8.64] ;  /* 0x0000000608027981 */ /* 0x000ea2000c1e9900 */
[----:B------:R-:W-:Y:S02]  /*0a10*/  UIADD3 UR8, UP0, UPT, UR8, 0x4, URZ ;  /* 0x0000000408087890 */ /* 0x000fe4000ff1e0ff */
[----:B------:R-:W-:Y:S02]  /*0a20*/  UIADD3 UR4, UPT, UPT, UR4, 0x1, URZ ;  /* 0x0000000104047890 */ /* 0x000fe4000fffe0ff */
[----:B------:R-:W-:Y:S02]  /*0a30*/  UIADD3.X UR9, UPT, UPT, URZ, UR9, URZ, UP0, !UPT ;  /* 0x00000009ff097290 */ /* 0x000fe400087fe4ff */
[----:B------:R-:W-:Y:S01]  /*0a40*/  UISETP.NE.AND UP0, UPT, UR4, 0x6, UPT ;  /* 0x000000060400788c */ /* 0x000fe2000bf05270 */
[----:B--2---:R-:W-:-:S03]  /*0a50*/  IMAD.WIDE.U32 R2, R2, R15, RZ ;  /* 0x0000000f02027225 */ /* 0x004fc600078e00ff */
[----:B------:R-:W-:-:S04]  /*0a60*/  IADD3 R13, P0, PT, R2, R6, RZ ;  /* 0x00000006020d7210 */ /* 0x000fc80007f1e0ff */
[----:B------:R-:W-:Y:S01]  /*0a70*/  IADD3.X R6, PT, PT, R3, UR5, RZ, P0, !PT ;  /* 0x0000000503067c10 */ /* 0x000fe200087fe4ff */
[----:B------:R0:W-:Y:S02]  /*0a80*/  STL [R0], R13 ;  /* 0x0000000d00007387 */ /* 0x0001e40000100800 */
[----:B0-----:R-:W-:Y:S01]  /*0a90*/  VIADD R0, R0, 0x4 ;  /* 0x0000000400007836 */ /* 0x001fe20000000000 */
[----:B------:R-:W-:Y:S06]  /*0aa0*/  BRA.U UP0, `(.L_x_53) ;  /* 0xfffffffd00cc7547 */ /* 0x000fec000b83ffff */
[----:B------:R-:W-:Y:S01]  /*0ab0*/  SHF.R.U32.HI R4, RZ, 0x17, R7 ;  /* 0x00000017ff047819 */ /* 0x000fe20000011607 */
[----:B------:R0:W-:Y:S03]  /*0ac0*/  STL [R1+0x18], R6 ;  /* 0x0000180601007387 */ /* 0x0001e60000100800 */
[C---:B------:R-:W-:Y:S02]  /*0ad0*/  LOP3.LUT R0, R4.reuse, 0xe0, RZ, 0xc0, !PT ;  /* 0x000000e004007812 */ /* 0x040fe400078ec0ff */
[----:B------:R-:W-:-:S03]  /*0ae0*/  LOP3.LUT P0, RZ, R4, 0x1f, RZ, 0xc0, !PT ;  /* 0x0000001f04ff7812 */ /* 0x000fc6000780c0ff */
[----:B------:R-:W-:-:S05]  /*0af0*/  VIADD R0, R0, 0xffffff80 ;  /* 0xffffff8000007836 */ /* 0x000fca0000000000 */
[----:B------:R-:W-:-:S05]  /*0b00*/  SHF.R.U32.HI R0, RZ, 0x5, R0 ;  /* 0x00000005ff007819 */ /* 0x000fca0000011600 */
[----:B------:R-:W-:-:S05]  /*0b10*/  IMAD R12, R0, -0x4, R1 ;  /* 0xfffffffc000c7824 */ /* 0x000fca00078e0201 */
[----:B------:R-:W2:Y:S04]  /*0b20*/  LDL R0, [R12+0x18] ;  /* 0x000018000c007983 */ /* 0x000ea80000100800 */
[----:B------:R-:W2:Y:S04]  /*0b30*/  LDL R3, [R12+0x14] ;  /* 0x000014000c037983 */ /* 0x000ea80000100800 */
[----:B------:R-:W3:Y:S01]  /*0b40*/  @P0 LDL R2, [R12+0x10] ;  /* 0x000010000c020983 */ /* 0x000ee20000100800 */
[----:B------:R-:W-:Y:S01]  /*0b50*/  LOP3.LUT R4, R4, 0x1f, RZ, 0xc0, !PT ;  /* 0x0000001f04047812 */ /* 0x000fe200078ec0ff */
[----:B------:R-:W-:Y:S01]  /*0b60*/  UMOV UR4, 0x54442d19 ;  /* 0x54442d1900047882 */ /* 0x000fe20000000000 */
[----:B------:R-:W-:-:S02]  /*0b70*/  UMOV UR5, 0x3bf921fb ;  /* 0x3bf921fb00057882 */ /* 0x000fc40000000000 */
[-C--:B--2---:R-:W-:Y:S02]  /*0b80*/  @P0 SHF.L.W.U32.HI R0, R3, R4.reuse, R0 ;  /* 0x0000000403000219 */ /* 0x084fe40000010e00 */
[----:B---3--:R-:W-:Y:S02]  /*0b90*/  @P0 SHF.L.W.U32.HI R3, R2, R4, R3 ;  /* 0x0000000402030219 */ /* 0x008fe40000010e03 */
[----:B------:R-:W-:Y:S02]  /*0ba0*/  ISETP.GE.AND P0, PT, R7, RZ, PT ;  /* 0x000000ff0700720c */ /* 0x000fe40003f06270 */
[C---:B------:R-:W-:Y:S01]  /*0bb0*/  SHF.L.W.U32.HI R2, R3.reuse, 0x2, R0 ;  /* 0x0000000203027819 */ /* 0x040fe20000010e00 */
[----:B------:R-:W-:-:S03]  /*0bc0*/  IMAD.SHL.U32 R3, R3, 0x4, RZ ;  /* 0x0000000403037824 */ /* 0x000fc600078e00ff */
[----:B------:R-:W-:-:S04]  /*0bd0*/  SHF.R.S32.HI R4, RZ, 0x1f, R2 ;  /* 0x0000001fff047819 */ /* 0x000fc80000011402 */
[C---:B------:R-:W-:Y:S02]  /*0be0*/  LOP3.LUT R8, R4.reuse, R3, RZ, 0x3c, !PT ;  /* 0x0000000304087212 */ /* 0x040fe400078e3cff */
[----:B------:R-:W-:Y:S02]  /*0bf0*/  LOP3.LUT R9, R4, R2, RZ, 0x3c, !PT ;  /* 0x0000000204097212 */ /* 0x000fe400078e3cff */
[----:B------:R-:W-:Y:S02]  /*0c00*/  SHF.R.U32.HI R3, RZ, 0x1e, R0 ;  /* 0x0000001eff037819 */ /* 0x000fe40000011600 */
[C---:B------:R-:W-:Y:S02]  /*0c10*/  LOP3.LUT R4, R2.reuse, R7, RZ, 0x3c, !PT ;  /* 0x0000000702047212 */ /* 0x040fe400078e3cff */
[----:B------:R-:W1:Y:S01]  /*0c20*/  I2F.F64.S64 R8, R8 ;  /* 0x0000000800087312 */ /* 0x000e620000301c00 */
[----:B------:R-:W-:Y:S02]  /*0c30*/  LEA.HI R0, R2, R3, RZ, 0x1 ;  /* 0x0000000302007211 */ /* 0x000fe400078f08ff */
[----:B------:R-:W-:-:S03]  /*0c40*/  ISETP.GE.AND P1, PT, R4, RZ, PT ;  /* 0x000000ff0400720c */ /* 0x000fc60003f26270 */
[----:B------:R-:W-:-:S04]  /*0c50*/  IMAD.MOV R2, RZ, RZ, -R0 ;  /* 0x000000ffff027224 */ /* 0x000fc800078e0a00 */
[----:B------:R-:W-:Y:S01]  /*0c60*/  @!P0 IMAD.MOV.U32 R0, RZ, RZ, R2 ;  /* 0x000000ffff008224 */ /* 0x000fe200078e0002 */
[----:B-1----:R-:W-:-:S10]  /*0c70*/  DMUL R12, R8, UR4 ;  /* 0x00000004080c7c28 */ /* 0x002fd40008000000 */
[----:B------:R-:W1:Y:S02]  /*0c80*/  F2F.F32.F64 R12, R12 ;  /* 0x0000000c000c7310 */ /* 0x000e640000301000 */
[----:B01----:R-:W-:-:S07]  /*0c90*/  FSEL R4, -R12, R12, !P1 ;  /* 0x0000000c0c047208 */ /* 0x003fce0004800100 */
.L_x_52:
[----:B------:R-:W-:Y:S05]  /*0ca0*/  BSYNC.RECONVERGENT B0 ;  /* 0x0000000000007941 */ /* 0x000fea0003800200 */
.L_x_51:
[----:B------:R-:W-:Y:S01]  /*0cb0*/  MOV R12, 0x37cbac00 ;  /* 0x37cbac00000c7802 */ /* 0x000fe20000000f00 */
[----:B------:R-:W-:Y:S01]  /*0cc0*/  FMUL R9, R4, R4 ;  /* 0x0000000404097220 */ /* 0x000fe20000400000 */
[C---:B------:R-:W-:Y:S01]  /*0cd0*/  LOP3.LUT R8, R0.reuse, 0x1, RZ, 0xc0, !PT ;  /* 0x0000000100087812 */ /* 0x040fe200078ec0ff */
[----:B------:R-:W0:Y:S01]  /*0ce0*/  LDC.64 R2, c[0x0][0x380] ;  /* 0x0000e000ff027b82 */ /* 0x000e220000000a00 */
[----:B------:R-:W-:Y:S02]  /*0cf0*/  VIADD R14, R0, 0x1 ;  /* 0x00000001000e7836 */ /* 0x000fe40000000000 */
[----:B------:R-:W-:Y:S01]  /*0d00*/  FFMA R6, R9, R12, -0.0013887860113754868507 ;  /* 0xbab607ed09067423 */ /* 0x000fe2000000000c */
[----:B------:R-:W-:Y:S01]  /*0d10*/  ISETP.NE.U32.AND P0, PT, R8, 0x1, PT ;  /* 0x000000010800780c */ /* 0x000fe20003f05070 */
[----:B------:R-:W-:Y:S01]  /*0d20*/  IMAD.MOV.U32 R8, RZ, RZ, 0x3c0885e4 ;  /* 0x3c0885e4ff087424 */ /* 0x000fe200078e00ff */
[----:B------:R-:W-:Y:S01]  /*0d30*/  BSSY.RECONVERGENT B0, `(.L_x_54) ;  /* 0x0000047000007945 */ /* 0x000fe20003800200 */
[----:B------:R-:W-:Y:S01]  /*0d40*/  IMAD.MOV.U32 R13, RZ, RZ, 0x3e2aaaa8 ;  /* 0x3e2aaaa8ff0d7424 */ /* 0x000fe200078e00ff */
[----:B------:R-:W-:-:S02]  /*0d50*/  FSEL R6, R6, -0.00019574658654164522886, P0 ;  /* 0xb94d415306067808 */ /* 0x000fc40000000000 */
[----:B------:R-:W-:Y:S02]  /*0d60*/  FSEL R0, R8, 0.041666727513074874878, !P0 ;  /* 0x3d2aaabb08007808 */ /* 0x000fe40004000000 */
[----:B------:R-:W-:Y:S02]  /*0d70*/  FSEL R13, -R13, -0.4999999701976776123, !P0 ;  /* 0xbeffffff0d0d7808 */ /* 0x000fe40004000100 */
[----:B------:R-:W-:Y:S01]  /*0d80*/  LOP3.LUT P1, RZ, R14, 0x2, RZ, 0xc0, !PT ;  /* 0x000000020eff7812 */ /* 0x000fe2000782c0ff */
[----:B------:R-:W-:Y:S01]  /*0d90*/  FFMA R6, R9, R6, R0 ;  /* 0x0000000609067223 */ /* 0x000fe20000000000 */
[----:B------:R-:W-:Y:S02]  /*0da0*/  FSEL R0, R4, 1, !P0 ;  /* 0x3f80000004007808 */ /* 0x000fe40004000000 */
[----:B------:R-:W-:Y:S01]  /*0db0*/  FSETP.GE.AND P0, PT, |R7|, 105615, PT ;  /* 0x47ce47800700780b */ /* 0x000fe20003f06200 */
[C---:B------:R-:W-:Y:S02]  /*0dc0*/  FFMA R6, R9.reuse, R6, R13 ;  /* 0x0000000609067223 */ /* 0x040fe4000000000d */
[----:B------:R-:W-:-:S04]  /*0dd0*/  FFMA R9, R9, R0, RZ ;  /* 0x0000000009097223 */ /* 0x000fc800000000ff */
[----:B------:R-:W-:Y:S01]  /*0de0*/  FFMA R9, R9, R6, R0 ;  /* 0x0000000609097223 */ /* 0x000fe20000000000 */
[----:B0-----:R-:W-:-:S04]  /*0df0*/  IMAD.WIDE.U32 R2, R5, 0x4, R2 ;  /* 0x0000000405027825 */ /* 0x001fc800078e0002 */
[----:B------:R-:W-:-:S05]  /*0e00*/  @P1 FADD R9, RZ, -R9 ;  /* 0x80000009ff091221 */ /* 0x000fca0000000000 */
[----:B------:R0:W-:Y:S01]  /*0e10*/  STG.E desc[UR6][R2.64], R9 ;  /* 0x0000000902007986 */ /* 0x0001e2000c101906 */
[----:B------:R-:W-:Y:S05]  /*0e20*/  @!P0 BRA `(.L_x_55) ;  /* 0x0000000000dc8947 */ /* 0x000fea0003800000 */
[----:B------:R-:W-:-:S13]  /*0e30*/  FSETP.NEU.AND P0, PT, |R7|, +INF , PT ;  /* 0x7f8000000700780b */ /* 0x000fda0003f0d200 */
[----:B------:R-:W-:Y:S01]  /*0e40*/  @!P0 FMUL R10, RZ, R7 ;  /* 0x00000007ff0a8220 */ /* 0x000fe20000400000 */
[----:B------:R-:W-:Y:S01]  /*0e50*/  @!P0 IMAD.MOV.U32 R11, RZ, RZ, RZ ;  /* 0x000000ffff0b8224 */ /* 0x000fe200078e00ff */
[----:B------:R-:W-:Y:S06]  /*0e60*/  @!P0 BRA `(.L_x_55) ;  /* 0x0000000000cc8947 */ /* 0x000fec0003800000 */
[----:B0-----:R-:W-:Y:S01]  /*0e70*/  IMAD.SHL.U32 R2, R7, 0x100, RZ ;  /* 0x0000010007027824 */ /* 0x001fe200078e00ff */
[----:B------:R-:W0:Y:S01]  /*0e80*/  LDCU.64 UR8, c[0x4][URZ] ;  /* 0x01000000ff0877ac */ /* 0x000e220008000a00 */
[----:B------:R-:W-:Y:S02]  /*0e90*/  IMAD.MOV.U32 R6, RZ, RZ, RZ ;  /* 0x000000ffff067224 */ /* 0x000fe400078e00ff */
[----:B------:R-:W-:Y:S01]  /*0ea0*/  IMAD.MOV.U32 R0, RZ, RZ, R1 ;  /* 0x000000ffff007224 */ /* 0x000fe200078e0001 */
[----:B------:R-:W-:Y:S01]  /*0eb0*/  LOP3.LUT R13, R2, 0x80000000, RZ, 0xfc, !PT ;  /* 0x80000000020d7812 */ /* 0x000fe200078efcff */
[----:B------:R-:W-:Y:S01]  /*0ec0*/  UMOV UR5, URZ ;  /* 0x000000ff00057c82 */ /* 0x000fe20008000000 */
[----:B------:R-:W-:-:S05]  /*0ed0*/  UMOV UR4, URZ ;  /* 0x000000ff00047c82 */ /* 0x000fca0008000000 */
.L_x_56:
        /* <DEDUP_REMOVED lines=25> */
[----:B------:R-:W-:Y:S01]  /*1070*/  UMOV UR5, 0x3bf921fb ;  /* 0x3bf921fb00057882 */ /* 0x000fe20000000000 */
[----:B------:R-:W-:-:S02]  /*1080*/  ISETP.GE.AND P1, PT, R7, RZ, PT ;  /* 0x000000ff0700720c */ /* 0x000fc40003f26270 */
[-C--:B--2---:R-:W-:Y:S02]  /*1090*/  @P0 SHF.L.W.U32.HI R0, R3, R4.reuse, R0 ;  /* 0x0000000403000219 */ /* 0x084fe40000010e00 */
[----:B---3--:R-:W-:Y:S02]  /*10a0*/  @P0 SHF.L.W.U32.HI R3, R2, R4, R3 ;  /* 0x0000000402030219 */ /* 0x008fe40000010e03 */
[--C-:B------:R-:W-:Y:S02]  /*10b0*/  SHF.R.U32.HI R11, RZ, 0x1e, R0.reuse ;  /* 0x0000001eff0b7819 */ /* 0x100fe40000011600 */
[C---:B------:R-:W-:Y:S02]  /*10c0*/  SHF.L.W.U32.HI R2, R3.reuse, 0x2, R0 ;  /* 0x0000000203027819 */ /* 0x040fe40000010e00 */
[----:B------:R-:W-:Y:S02]  /*10d0*/  SHF.L.U32 R3, R3, 0x2, RZ ;  /* 0x0000000203037819 */ /* 0x000fe400000006ff */
[----:B------:R-:W-:-:S02]  /*10e0*/  SHF.R.S32.HI R4, RZ, 0x1f, R2 ;  /* 0x0000001fff047819 */ /* 0x000fc40000011402 */
[----:B------:R-:W-:Y:S02]  /*10f0*/  LEA.HI R11, R2, R11, RZ, 0x1 ;  /* 0x0000000b020b7211 */ /* 0x000fe400078f08ff */
[C---:B------:R-:W-:Y:S02]  /*1100*/  LOP3.LUT R8, R4.reuse, R3, RZ, 0x3c, !PT ;  /* 0x0000000304087212 */ /* 0x040fe400078e3cff */
[----:B------:R-:W-:Y:S01]  /*1110*/  LOP3.LUT R9, R4, R2, RZ, 0x3c, !PT ;  /* 0x0000000204097212 */ /* 0x000fe200078e3cff */
[----:B------:R-:W-:Y:S01]  /*1120*/  IMAD.MOV R0, RZ, RZ, -R11 ;  /* 0x000000ffff007224 */ /* 0x000fe200078e0a0b */
[----:B------:R-:W-:-:S03]  /*1130*/  LOP3.LUT R7, R2, R7, RZ, 0x3c, !PT ;  /* 0x0000000702077212 */ /* 0x000fc600078e3cff */
[----:B------:R-:W-:Y:S01]  /*1140*/  @!P1 IMAD.MOV.U32 R11, RZ, RZ, R0 ;  /* 0x000000ffff0b9224 */ /* 0x000fe200078e0000 */
[----:B------:R-:W0:Y:S01]  /*1150*/  I2F.F64.S64 R8, R8 ;  /* 0x0000000800087312 */ /* 0x000e220000301c00 */
[----:B------:R-:W-:Y:S01]  /*1160*/  ISETP.GE.AND P0, PT, R7, RZ, PT ;  /* 0x000000ff0700720c */ /* 0x000fe20003f06270 */
[----:B0-----:R-:W-:-:S10]  /*1170*/  DMUL R14, R8, UR4 ;  /* 0x00000004080e7c28 */ /* 0x001fd40008000000 */
[----:B------:R-:W0:Y:S02]  /*1180*/  F2F.F32.F64 R14, R14 ;  /* 0x0000000e000e7310 */ /* 0x000e240000301000 */
[----:B01----:R-:W-:-:S07]  /*1190*/  FSEL R10, -R14, R14, !P0 ;  /* 0x0000000e0e0a7208 */ /* 0x003fce0004000100 */
.L_x_55:
[----:B------:R-:W-:Y:S05]  /*11a0*/  BSYNC.RECONVERGENT B0 ;  /* 0x0000000000007941 */ /* 0x000fea0003800200 */
.L_x_54:
[----:B------:R-:W-:Y:S01]  /*11b0*/  LOP3.LUT R0, R11, 0x1, RZ, 0xc0, !PT ;  /* 0x000000010b007812 */ /* 0x000fe200078ec0ff */
[----:B------:R-:W-:Y:S01]  /*11c0*/  FMUL R7, R10, R10 ;  /* 0x0000000a0a077220 */ /* 0x000fe20000400000 */
[----:B0-----:R-:W0:Y:S01]  /*11d0*/  LDC.64 R2, c[0x0][0x388] ;  /* 0x0000e200ff027b82 */ /* 0x001e220000000a00 */
[----:B------:R-:W-:Y:S01]  /*11e0*/  IMAD.MOV.U32 R9, RZ, RZ, 0x3effffff ;  /* 0x3effffffff097424 */ /* 0x000fe200078e00ff */
[----:B------:R-:W-:Y:S01]  /*11f0*/  ISETP.NE.U32.AND P0, PT, R0, 0x1, PT ;  /* 0x000000010000780c */ /* 0x000fe20003f05070 */
[----:B------:R-:W-:Y:S01]  /*1200*/  FFMA R12, R7, R12, -0.0013887860113754868507 ;  /* 0xbab607ed070c7423 */ /* 0x000fe2000000000c */
[----:B------:R-:W-:Y:S01]  /*1210*/  IMAD.MOV.U32 R0, RZ, RZ, 0x3d2aaabb ;  /* 0x3d2aaabbff007424 */ /* 0x000fe200078e00ff */
[----:B------:R-:W-:Y:S02]  /*1220*/  LOP3.LUT P1, RZ, R11, 0x2, RZ, 0xc0, !PT ;  /* 0x000000020bff7812 */ /* 0x000fe4000782c0ff */
[----:B------:R-:W-:Y:S02]  /*1230*/  FSEL R9, -R9, -0.16666662693023681641, !P0 ;  /* 0xbe2aaaa809097808 */ /* 0x000fe40004000100 */
[----:B------:R-:W-:-:S02]  /*1240*/  FSEL R12, R12, -0.00019574658654164522886, !P0 ;  /* 0xb94d41530c0c7808 */ /* 0x000fc40004000000 */
[----:B------:R-:W-:-:S05]  /*1250*/  FSEL R0, R0, 0.0083327032625675201416, !P0 ;  /* 0x3c0885e400007808 */ /* 0x000fca0004000000 */
[----:B------:R-:W-:Y:S01]  /*1260*/  FFMA R12, R7, R12, R0 ;  /* 0x0000000c070c7223 */ /* 0x000fe20000000000 */
[----:B------:R-:W-:-:S03]  /*1270*/  FSEL R0, R10, 1, P0 ;  /* 0x3f8000000a007808 */ /* 0x000fc60000000000 */
[C---:B------:R-:W-:Y:S02]  /*1280*/  FFMA R9, R7.reuse, R12, R9 ;  /* 0x0000000c07097223 */ /* 0x040fe40000000009 */
[----:B------:R-:W-:Y:S01]  /*1290*/  FFMA R7, R7, R0, RZ ;  /* 0x0000000007077223 */ /* 0x000fe200000000ff */
[----:B0-----:R-:W-:-:S04]  /*12a0*/  IMAD.WIDE.U32 R2, R5, 0x4, R2 ;  /* 0x0000000405027825 */ /* 0x001fc800078e0002 */
[----:B------:R-:W-:-:S04]  /*12b0*/  FFMA R7, R7, R9, R0 ;  /* 0x0000000907077223 */ /* 0x000fc80000000000 */
[----:B------:R-:W-:-:S05]  /*12c0*/  @P1 FADD R7, RZ, -R7 ;  /* 0x80000007ff071221 */ /* 0x000fca0000000000 */
[----:B------:R-:W-:Y:S01]  /*12d0*/  STG.E desc[UR6][R2.64], R7 ;  /* 0x0000000702007986 */ /* 0x000fe2000c101906 */
[----:B------:R-:W-:Y:S05]  /*12e0*/  EXIT ;  /* 0x000000000000794d */ /* 0x000fea0003800000 */
        .weak           $__internal_2_$__cuda_sm20_rcp_rn_f32_slowpath
        .type           $__internal_2_$__cuda_sm20_rcp_rn_f32_slowpath,@function
        .size           $__internal_2_$__cuda_sm20_rcp_rn_f32_slowpath,($__internal_3_$__cuda_sm3x_div_rn_noftz_f32_slowpath - $__internal_2_$__cuda_sm20_rcp_rn_f32_slowpath)
$__internal_2_$__cuda_sm20_rcp_rn_f32_slowpath:
[----:B------:R-:W-:Y:S01]  /*12f0*/  IMAD.SHL.U32 R0, R2, 0x2, RZ ;  /* 0x0000000202007824 */ /* 0x000fe200078e00ff */
[----:B------:R-:W-:Y:S04]  /*1300*/  BSSY.RECONVERGENT B1, `(.L_x_57) ;  /* 0x0000030000017945 */ /* 0x000fe80003800200 */
[----:B------:R-:W-:-:S04]  /*1310*/  SHF.R.U32.HI R9, RZ, 0x18, R0 ;  /* 0x00000018ff097819 */ /* 0x000fc80000011600 */
[----:B------:R-:W-:-:S13]  /*1320*/  ISETP.NE.U32.AND P0, PT, R9, RZ, PT ;  /* 0x000000ff0900720c */ /* 0x000fda0003f05070 */
[----:B------:R-:W-:Y:S05]  /*1330*/  @P0 BRA `(.L_x_58) ;  /* 0x0000000000280947 */ /* 0x000fea0003800000 */
[----:B------:R-:W-:-:S05]  /*1340*/  IMAD.SHL.U32 R0, R2, 0x2, RZ ;  /* 0x0000000202007824 */ /* 0x000fca00078e00ff */
[----:B------:R-:W-:-:S13]  /*1350*/  ISETP.NE.AND P0, PT, R0, RZ, PT ;  /* 0x000000ff0000720c */ /* 0x000fda0003f05270 */
[----:B------:R-:W-:Y:S01]  /*1360*/  @P0 FFMA R7, R2, 1.84467440737095516160e+19, RZ ;  /* 0x5f80000002070823 */ /* 0x000fe200000000ff */
[----:B------:R-:W-:Y:S08]  /*1370*/  @!P0 MUFU.RCP R3, R2 ;  /* 0x0000000200038308 */ /* 0x000ff00000001000 */
[----:B------:R-:W0:Y:S02]  /*1380*/  @P0 MUFU.RCP R0, R7 ;  /* 0x0000000700000308 */ /* 0x000e240000001000 */
[----:B0-----:R-:W-:-:S04]  /*1390*/  @P0 FFMA R8, R7, R0, -1 ;  /* 0xbf80000007080423 */ /* 0x001fc80000000000 */
[----:B------:R-:W-:-:S04]  /*13a0*/  @P0 FADD.FTZ R9, -R8, -RZ ;  /* 0x800000ff08090221 */ /* 0x000fc80000010100 */
[----:B------:R-:W-:-:S04]  /*13b0*/  @P0 FFMA R0, R0, R9, R0 ;  /* 0x0000000900000223 */ /* 0x000fc80000000000 */
[----:B------:R-:W-:Y:S01]  /*13c0*/  @P0 FFMA R3, R0, 1.84467440737095516160e+19, RZ ;  /* 0x5f80000000030823 */ /* 0x000fe200000000ff */
[----:B------:R-:W-:Y:S06]  /*13d0*/  BRA `(.L_x_59) ;  /* 0x0000000000887947 */ /* 0x000fec0003800000 */
.L_x_58:
[----:B------:R-:W-:-:S05]  /*13e0*/  VIADD R11, R9, 0xffffff03 ;  /* 0xffffff03090b7836 */ /* 0x000fca0000000000 */
[----:B------:R-:W-:-:S13]  /*13f0*/  ISETP.GT.U32.AND P0, PT, R11, 0x1, PT ;  /* 0x000000010b00780c */ /* 0x000fda0003f04070 */
[----:B------:R-:W-:Y:S05]  /*1400*/  @P0 BRA `(.L_x_60) ;  /* 0x0000000000780947 */ /* 0x000fea0003800000 */
[----:B------:R-:W-:Y:S01]  /*1410*/  LOP3.LUT R0, R2, 0x7fffff, RZ, 0xc0, !PT ;  /* 0x007fffff02007812 */ /* 0x000fe200078ec0ff */
[----:B------:R-:W-:-:S03]  /*1420*/  IMAD.MOV.U32 R10, RZ, RZ, 0x3 ;  /* 0x00000003ff0a7424 */ /* 0x000fc600078e00ff */
[----:B------:R-:W-:Y:S02]  /*1430*/  LOP3.LUT R0, R0, 0x3f800000, RZ, 0xfc, !PT ;  /* 0x3f80000000007812 */ /* 0x000fe400078efcff */
[----:B------:R-:W-:Y:S02]  /*1440*/  SHF.L.U32 R10, R10, R11, RZ ;  /* 0x0000000b0a0a7219 */ /* 0x000fe400000006ff */
[----:B------:R-:W0:Y:S02]  /*1450*/  MUFU.RCP R3, R0 ;  /* 0x0000000000037308 */ /* 0x000e240000001000 */
[----:B0-----:R-:W-:-:S04]  /*1460*/  FFMA R7, R0, R3, -1 ;  /* 0xbf80000000077423 */ /* 0x001fc80000000003 */
[----:B------:R-:W-:-:S04]  /*1470*/  FADD.FTZ R8, -R7, -RZ ;  /* 0x800000ff07087221 */ /* 0x000fc80000010100 */
[CCC-:B------:R-:W-:Y:S01]  /*1480*/  FFMA.RM R7, R3.reuse, R8.reuse, R3.reuse ;  /* 0x0000000803077223 */ /* 0x1c0fe20000004003 */
[----:B------:R-:W-:-:S04]  /*1490*/  FFMA.RP R8, R3, R8, R3 ;  /* 0x0000000803087223 */ /* 0x000fc80000008003 */
[C---:B------:R-:W-:Y:S02]  /*14a0*/  LOP3.LUT R3, R7.reuse, 0x7fffff, RZ, 0xc0, !PT ;  /* 0x007fffff07037812 */ /* 0x040fe400078ec0ff */
[----:B------:R-:W-:Y:S02]  /*14b0*/  FSETP.NEU.FTZ.AND P0, PT, R7, R8, PT ;  /* 0x000000080700720b */ /* 0x000fe40003f1d000 */
[----:B------:R-:W-:Y:S02]  /*14c0*/  LOP3.LUT R3, R3, 0x800000, RZ, 0xfc, !PT ;  /* 0x0080000003037812 */ /* 0x000fe400078efcff */
[----:B------:R-:W-:Y:S02]  /*14d0*/  SEL R7, RZ, 0xffffffff, !P0 ;  /* 0xffffffffff077807 */ /* 0x000fe40004000000 */
[----:B------:R-:W-:-:S03]  /*14e0*/  LOP3.LUT R10, R10, R3, RZ, 0xc0, !PT ;  /* 0x000000030a0a7212 */ /* 0x000fc600078ec0ff */
[----:B------:R-:W-:Y:S01]  /*14f0*/  IMAD.MOV R0, RZ, RZ, -R7 ;  /* 0x000000ffff007224 */ /* 0x000fe200078e0a07 */
[----:B------:R-:W-:-:S04]  /*1500*/  SHF.R.U32.HI R10, RZ, R11, R10 ;  /* 0x0000000bff0a7219 */ /* 0x000fc8000001160a */
[----:B------:R-:W-:Y:S02]  /*1510*/  LOP3.LUT P1, RZ, R0, R11, R3, 0xf8, !PT ;  /* 0x0000000b00ff7212 */ /* 0x000fe4000782f803 */
[C---:B------:R-:W-:Y:S02]  /*1520*/  LOP3.LUT P0, RZ, R10.reuse, 0x1, RZ, 0xc0, !PT ;  /* 0x000000010aff7812 */ /* 0x040fe4000780c0ff */
[----:B------:R-:W-:-:S04]  /*1530*/  LOP3.LUT P2, RZ, R10, 0x2, RZ, 0xc0, !PT ;  /* 0x000000020aff7812 */ /* 0x000fc8000784c0ff */
[----:B------:R-:W-:Y:S02]  /*1540*/  PLOP3.LUT P0, PT, P0, P1, P2, 0xe0, 0x0 ;  /* 0x000000000000781c */ /* 0x000fe40000703c20 */
[----:B------:R-:W-:Y:S02]  /*1550*/  LOP3.LUT P1, RZ, R2, 0x7fffff, RZ, 0xc0, !PT ;  /* 0x007fffff02ff7812 */ /* 0x000fe4000782c0ff */
[----:B------:R-:W-:-:S05]  /*1560*/  SEL R0, RZ, 0x1, !P0 ;  /* 0x00000001ff007807 */ /* 0x000fca0004000000 */
[----:B------:R-:W-:-:S05]  /*1570*/  IMAD.MOV R0, RZ, RZ, -R0 ;  /* 0x000000ffff007224 */ /* 0x000fca00078e0a00 */
[----:B------:R-:W-:Y:S01]  /*1580*/  ISETP.GE.AND P0, PT, R0, RZ, PT ;  /* 0x000000ff0000720c */ /* 0x000fe20003f06270 */
[----:B------:R-:W-:-:S05]  /*1590*/  VIADD R0, R9, 0xffffff04 ;  /* 0xffffff0409007836 */ /* 0x000fca0000000000 */
[----:B------:R-:W-:-:S07]  /*15a0*/  SHF.R.U32.HI R3, RZ, R0, R3 ;  /* 0x00000000ff037219 */ /* 0x000fce0000011603 */
[----:B------:R-:W-:-:S05]  /*15b0*/  @!P0 IADD3 R3, PT, PT, R3, 0x1, RZ ;  /* 0x0000000103038810 */ /* 0x000fca0007ffe0ff */
[----:B------:R-:W-:-:S05]  /*15c0*/  @!P1 IMAD.SHL.U32 R3, R3, 0x2, RZ ;  /* 0x0000000203039824 */ /* 0x000fca00078e00ff */
[----:B------:R-:W-:Y:S01]  /*15d0*/  LOP3.LUT R3, R3, 0x80000000, R2, 0xf8, !PT ;  /* 0x8000000003037812 */ /* 0x000fe200078ef802 */
[----:B------:R-:W-:Y:S06]  /*15e0*/  BRA `(.L_x_59) ;  /* 0x0000000000047947 */ /* 0x000fec0003800000 */
.L_x_60:
[----:B------:R0:W1:Y:S02]  /*15f0*/  MUFU.RCP R3, R2 ;  /* 0x0000000200037308 */ /* 0x0000640000001000 */
.L_x_59:
[----:B------:R-:W-:Y:S05]  /*1600*/  BSYNC.RECONVERGENT B1 ;  /* 0x0000000000017941 */ /* 0x000fea0003800200 */
.L_x_57:
[----:B------:R-:W-:-:S04]  /*1610*/  IMAD.MOV.U32 R7, RZ, RZ, 0x0 ;  /* 0x00000000ff077424 */ /* 0x000fc800078e00ff */
[----:B01----:R-:W-:Y:S05]  /*1620*/  RET.REL.NODEC R6 `(_Z22rope_precompute_kernelPfS_iif) ;  /* 0xffffffe806747950 */ /* 0x003fea0003c3ffff */
        .weak           $__internal_3_$__cuda_sm3x_div_rn_noftz_f32_slowpath
        .type           $__internal_3_$__cuda_sm3x_div_rn_noftz_f32_slowpath,@function
        .size           $__internal_3_$__cuda_sm3x_div_rn_noftz_f32_slowpath,(.L_x_107 - $__internal_3_$__cuda_sm3x_div_rn_noftz_f32_slowpath)
$__internal_3_$__cuda_sm3x_div_rn_noftz_f32_slowpath:
        /* <DEDUP_REMOVED lines=10> */
[----:B------:R-:W-:Y:S01]  /*16d0*/  @!P0 IMAD.MOV.U32 R7, RZ, RZ, RZ ;  /* 0x000000ffff078224 */ /* 0x000fe200078e00ff */
        /* <DEDUP_REMOVED lines=25> */
.L_x_62:
[----:B------:R-:W-:Y:S01]  /*1870*/  LEA R0, R10, 0xc0800000, 0x17 ;  /* 0xc08000000a007811 */ /* 0x000fe200078eb8ff */
[----:B------:R-:W-:Y:S01]  /*1880*/  VIADD R8, R8, 0xffffff81 ;  /* 0xffffff8108087836 */ /* 0x000fe20000000000 */
[----:B------:R-:W-:Y:S02]  /*1890*/  BSSY.RECONVERGENT B2, `(.L_x_67) ;  /* 0x0000035000027945 */ /* 0x000fe40003800200 */
[----:B------:R-:W-:Y:S01]  /*18a0*/  IADD3 R9, PT, PT, -R0, R9, RZ ;  /* 0x0000000900097210 */ /* 0x000fe20007ffe1ff */
[C---:B------:R-:W-:Y:S01]  /*18b0*/  IMAD R0, R8.reuse, -0x800000, R11 ;  /* 0xff80000008007824 */ /* 0x040fe200078e020b */
[----:B------:R-:W-:Y:S02]  /*18c0*/  IADD3 R8, PT, PT, R8, 0x7f, -R10 ;  /* 0x0000007f08087810 */ /* 0x000fe40007ffe80a */
[----:B------:R-:W0:Y:S01]  /*18d0*/  MUFU.RCP R3, R9 ;  /* 0x0000000900037308 */ /* 0x000e220000001000 */
[----:B------:R-:W-:Y:S02]  /*18e0*/  FADD.FTZ R13, -R9, -RZ ;  /* 0x800000ff090d7221 */ /* 0x000fe40000010100 */
[----:B------:R-:W-:-:S02]  /*18f0*/  IMAD.IADD R8, R8, 0x1, R7 ;  /* 0x0000000108087824 */ /* 0x000fc400078e0207 */
        /* <DEDUP_REMOVED lines=21> */
[C---:B------:R-:W-:Y:S02]  /*1a50*/  VIADD R10, R9.reuse, 0x20 ;  /* 0x00000020090a7836 */ /* 0x040fe40000000000 */
[CCC-:B------:R-:W-:Y:S01]  /*1a60*/  FFMA.RM R8, R14.reuse, R12.reuse, R11.reuse ;  /* 0x0000000c0e087223 */ /* 0x1c0fe2000000400b */
[----:B------:R-:W-:Y:S02]  /*1a70*/  ISETP.NE.AND P2, PT, R9, RZ, PT ;  /* 0x000000ff0900720c */ /* 0x000fe40003f45270 */
[----:B------:R-:W-:Y:S01]  /*1a80*/  LOP3.LUT R7, R3, 0x7fffff, RZ, 0xc0, !PT ;  /* 0x007fffff03077812 */ /* 0x000fe200078ec0ff */
[----:B------:R-:W-:Y:S01]  /*1a90*/  FFMA.RP R3, R14, R12, R11 ;  /* 0x0000000c0e037223 */ /* 0x000fe2000000800b */
[----:B------:R-:W-:Y:S01]  /*1aa0*/  ISETP.NE.AND P1, PT, R9, RZ, PT ;  /* 0x000000ff0900720c */ /* 0x000fe20003f25270 */
[----:B------:R-:W-:Y:S01]  /*1ab0*/  IMAD.MOV R9, RZ, RZ, -R9 ;  /* 0x000000ffff097224 */ /* 0x000fe200078e0a09 */
[----:B------:R-:W-:-:S02]  /*1ac0*/  LOP3.LUT R7, R7, 0x800000, RZ, 0xfc, !PT ;  /* 0x0080000007077812 */ /* 0x000fc400078efcff */
        /* <DEDUP_REMOVED lines=9> */
[----:B------:R-:W-:-:S05]  /*1b60*/  LOP3.LUT R3, R3, R8, RZ, 0xc0, !PT ;  /* 0x0000000803037212 */ /* 0x000fca00078ec0ff */
[----:B------:R-:W-:-:S05]  /*1b70*/  IMAD.IADD R3, R10, 0x1, R3 ;  /* 0x000000010a037824 */ /* 0x000fca00078e0203 */
[----:B------:R-:W-:Y:S01]  /*1b80*/  LOP3.LUT R0, R3, R0, RZ, 0xfc, !PT ;  /* 0x0000000003007212 */ /* 0x000fe200078efcff */
[----:B------:R-:W-:Y:S06]  /*1b90*/  BRA `(.L_x_70) ;  /* 0x0000000000107947 */ /* 0x000fec0003800000 */
.L_x_69:
[----:B------:R-:W-:-:S04]  /*1ba0*/  LOP3.LUT R0, R0, 0x80000000, RZ, 0xc0, !PT ;  /* 0x8000000000007812 */ /* 0x000fc800078ec0ff */
[----:B------:R-:W-:Y:S01]  /*1bb0*/  LOP3.LUT R0, R0, 0x7f800000, RZ, 0xfc, !PT ;  /* 0x7f80000000007812 */ /* 0x000fe200078efcff */
[----:B------:R-:W-:Y:S06]  /*1bc0*/  BRA `(.L_x_70) ;  /* 0x0000000000047947 */ /* 0x000fec0003800000 */
.L_x_68:
[----:B------:R-:W-:-:S07]  /*1bd0*/  IMAD R0, R8, 0x800000, R0 ;  /* 0x0080000008007824 */ /* 0x000fce00078e0200 */
.L_x_70:
[----:B------:R-:W-:Y:S05]  /*1be0*/  BSYNC.RECONVERGENT B2 ;  /* 0x0000000000027941 */ /* 0x000fea0003800200 */
.L_x_67:
[----:B------:R-:W-:Y:S05]  /*1bf0*/  BRA `(.L_x_71) ;  /* 0x0000000000207947 */ /* 0x000fea0003800000 */
.L_x_66:
[----:B------:R-:W-:-:S04]  /*1c00*/  LOP3.LUT R0, R9, 0x80000000, R11, 0x48, !PT ;  /* 0x8000000009007812 */ /* 0x000fc800078e480b */
[----:B------:R-:W-:Y:S01]  /*1c10*/  LOP3.LUT R0, R0, 0x7f800000, RZ, 0xfc, !PT ;  /* 0x7f80000000007812 */ /* 0x000fe200078efcff */
[----:B------:R-:W-:Y:S06]  /*1c20*/  BRA `(.L_x_71) ;  /* 0x0000000000147947 */ /* 0x000fec0003800000 */
.L_x_65:
[----:B------:R-:W-:Y:S01]  /*1c30*/  LOP3.LUT R0, R9, 0x80000000, R11, 0x48, !PT ;  /* 0x8000000009007812 */ /* 0x000fe200078e480b */
[----:B------:R-:W-:Y:S06]  /*1c40*/  BRA `(.L_x_71) ;  /* 0x00000000000c7947 */ /* 0x000fec0003800000 */
.L_x_64:
[----:B------:R-:W0:Y:S01]  /*1c50*/  MUFU.RSQ R0, -QNAN ;  /* 0xffc0000000007908 */ /* 0x000e220000001400 */
[----:B------:R-:W-:Y:S05]  /*1c60*/  BRA `(.L_x_71) ;  /* 0x0000000000047947 */ /* 0x000fea0003800000 */
.L_x_63:
[----:B------:R-:W-:-:S07]  /*1c70*/  FADD.FTZ R0, R0, R3 ;  /* 0x0000000300007221 */ /* 0x000fce0000010000 */
.L_x_71:
[----:B------:R-:W-:Y:S05]  /*1c80*/  BSYNC.RECONVERGENT B1 ;  /* 0x0000000000017941 */ /* 0x000fea0003800200 */
.L_x_61:
[----:B------:R-:W-:-:S04]  /*1c90*/  IMAD.MOV.U32 R7, RZ, RZ, 0x0 ;  /* 0x00000000ff077424 */ /* 0x000fc800078e00ff */
[----:B0-----:R-:W-:Y:S05]  /*1ca0*/  RET.REL.NODEC R6 `(_Z22rope_precompute_kernelPfS_iif) ;  /* 0xffffffe006d47950 */ /* 0x001fea0003c3ffff */
.L_x_72:
        /* <DEDUP_REMOVED lines=13> */
.L_x_107:


//--------------------- .text._Z11rope_kernelPfS_PKfS1_iiiii --------------------------
	.section	.text._Z11rope_kernelPfS_PKfS1_iiiii,"ax",@progbits
	.align	128
        .global         _Z11rope_kernelPfS_PKfS1_iiiii
        .type           _Z11rope_kernelPfS_PKfS1_iiiii,@function
        .size           _Z11rope_kernelPfS_PKfS1_iiiii,(.L_x_112 - _Z11rope_kernelPfS_PKfS1_iiiii)
        .other          _Z11rope_kernelPfS_PKfS1_iiiii,@"STO_CUDA_ENTRY STV_DEFAULT"
_Z11rope_kernelPfS_PKfS1_iiiii:
.text._Z11rope_kernelPfS_PKfS1_iiiii:
[----:B------:R-:W-:Y:S01]  /*0000*/  LDC R1, c[0x0][0x37c] ;  /* 0x0000df00ff017b82 */ /* 0x000fe20000000800 */
[----:B------:R-:W0:Y:S07]  /*0010*/  S2R R4, SR_CTAID.Y ;  /* 0x0000000000047919 */ /* 0x000e2e0000002600 */
[----:B------:R-:W0:Y:S01]  /*0020*/  LDC.64 R6, c[0x0][0x3a0] ;  /* 0x0000e800ff067b82 */ /* 0x000e220000000a00 */
[----:B------:R-:W1:Y:S07]  /*0030*/  S2R R5, SR_CTAID.X ;  /* 0x0000000000057919 */ /* 0x000e6e0000002500 */
[----:B------:R-:W2:Y:S08]  /*0040*/  S2UR UR4, SR_CTAID.Z ;  /* 0x00000000000479c3 */ /* 0x000eb00000002700 */
[----:B------:R-:W1:Y:S01]  /*0050*/  LDC R20, c[0x0][0x3a8] ;  /* 0x0000ea00ff147b82 */ /* 0x000e620000000800 */
[----:B0-----:R-:W-:-:S04]  /*0060*/  ISETP.GE.AND P0, PT, R4, R7, PT ;  /* 0x000000070400720c */ /* 0x001fc80003f06270 */
[----:B--2---:R-:W-:-:S04]  /*0070*/  ISETP.LE.OR P0, PT, R6, UR4, P0 ;  /* 0x0000000406007c0c */ /* 0x004fc80008703670 */
[----:B-1----:R-:W-:-:S13]  /*0080*/  ISETP.GE.OR P0, PT, R5, R20, P0 ;  /* 0x000000140500720c */ /* 0x002fda0000706670 */
[----:B------:R-:W-:Y:S05]  /*0090*/  @P0 EXIT ;  /* 0x000000000000094d */ /* 0x000fea0003800000 */
[----:B------:R-:W0:Y:S01]  /*00a0*/  LDC R2, c[0x0][0x3ac] ;  /* 0x0000eb00ff027b82 */ /* 0x000e220000000800 */
[----:B------:R-:W1:Y:S01]  /*00b0*/  S2R R3, SR_TID.X ;  /* 0x0000000000037919 */ /* 0x000e620000002100 */
[----:B------:R-:W-:Y:S01]  /*00c0*/  IMAD R4, R7, UR4, R4 ;  /* 0x0000000407047c24 */ /* 0x000fe2000f8e0204 */
[----:B0-----:R-:W-:-:S04]  /*00d0*/  LEA.HI R0, R2, R2, RZ, 0x1 ;  /* 0x0000000202007211 */ /* 0x001fc800078f08ff */
[----:B------:R-:W-:-:S04]  /*00e0*/  SHF.R.S32.HI R0, RZ, 0x1, R0 ;  /* 0x00000001ff007819 */ /* 0x000fc80000011400 */
[----:B-1----:R-:W-:-:S13]  /*00f0*/  ISETP.GE.AND P0, PT, R3, R0, PT ;  /* 0x000000000300720c */ /* 0x002fda0003f06270 */
[----:B------:R-:W-:Y:S05]  /*0100*/  @P0 EXIT ;  /* 0x000000000000094d */ /* 0x000fea0003800000 */
[----:B------:R-:W0:Y:S01]  /*0110*/  LDCU UR4, c[0x0][0x360] ;  /* 0x00006c00ff0477ac */ /* 0x000e220008000800 */
[----:B------:R-:W-:Y:S01]  /*0120*/  BSSY.RECONVERGENT B0, `(.L_x_73) ;  /* 0x0000049000007945 */ /* 0x000fe20003800200 */
[----:B------:R-:W-:Y:S01]  /*0130*/  IMAD R20, R4, R20, R5 ;  /* 0x0000001404147224 */ /* 0x000fe200078e0205 */
[----:B------:R-:W1:Y:S01]  /*0140*/  LDCU UR5, c[0x0][0x3b0] ;  /* 0x00007600ff0577ac */ /* 0x000e620008000800 */
[----:B------:R-:W2:Y:S01]  /*0150*/  LDCU.64 UR6, c[0x0][0x358] ;  /* 0x00006b00ff0677ac */ /* 0x000ea20008000a00 */
[----:B0-----:R-:W0:Y:S01]  /*0160*/  I2F.U32.RP R11, UR4 ;  /* 0x00000004000b7d06 */ /* 0x001e220008209000 */
[----:B------:R-:W-:Y:S02]  /*0170*/  IADD3 R9, PT, PT, R3, UR4, RZ ;  /* 0x0000000403097c10 */ /* 0x000fe4000fffe0ff */
[----:B------:R-:W-:Y:S02]  /*0180*/  ISETP.NE.U32.AND P2, PT, RZ, UR4, PT ;  /* 0x00000004ff007c0c */ /* 0x000fe4000bf45070 */
[----:B------:R-:W-:-:S02]  /*0190*/  ISETP.GE.U32.AND P0, PT, R9, R0, PT ;  /* 0x000000000900720c */ /* 0x000fc40003f06070 */
[----:B------:R-:W-:Y:S02]  /*01a0*/  VIMNMX.U32 R8, PT, PT, R0, R9, !PT ;  /* 0x0000000900087248 */ /* 0x000fe40007fe0000 */
[----:B------:R-:W-:-:S04]  /*01b0*/  SEL R10, RZ, 0x1, P0 ;  /* 0x00000001ff0a7807 */ /* 0x000fc80000000000 */
[----:B------:R-:W-:Y:S01]  /*01c0*/  IADD3 R8, PT, PT, R8, -R9, -R10 ;  /* 0x8000000908087210 */ /* 0x000fe20007ffe80a */
[----:B0-----:R-:W0:Y:S02]  /*01d0*/  MUFU.RCP R11, R11 ;  /* 0x0000000b000b7308 */ /* 0x001e240000001000 */
[----:B0-----:R-:W-:-:S06]  /*01e0*/  IADD3 R6, PT, PT, R11, 0xffffffe, RZ ;  /* 0x0ffffffe0b067810 */ /* 0x001fcc0007ffe0ff */
[----:B------:R0:W3:Y:S02]  /*01f0*/  F2I.FTZ.U32.TRUNC.NTZ R7, R6 ;  /* 0x0000000600077305 */ /* 0x0000e4000021f000 */
[----:B0-----:R-:W-:Y:S01]  /*0200*/  HFMA2 R6, -RZ, RZ, 0, 0 ;  /* 0x00000000ff067431 */ /* 0x001fe200000001ff */
[----:B---3--:R-:W-:-:S05]  /*0210*/  IADD3 R13, PT, PT, RZ, -R7, RZ ;  /* 0x80000007ff0d7210 */ /* 0x008fca0007ffe0ff */
[----:B------:R-:W-:-:S04]  /*0220*/  IMAD R13, R13, UR4, RZ ;  /* 0x000000040d0d7c24 */ /* 0x000fc8000f8e02ff */
[----:B------:R-:W-:-:S06]  /*0230*/  IMAD.HI.U32 R7, R7, R13, R6 ;  /* 0x0000000d07077227 */ /* 0x000fcc00078e0006 */
[----:B------:R-:W-:-:S05]  /*0240*/  IMAD.HI.U32 R7, R7, R8, RZ ;  /* 0x0000000807077227 */ /* 0x000fca00078e00ff */
[----:B------:R-:W-:-:S05]  /*0250*/  IADD3 R9, PT, PT, -R7, RZ, RZ ;  /* 0x000000ff07097210 */ /* 0x000fca0007ffe1ff */
[----:B------:R-:W-:-:S05]  /*0260*/  IMAD R8, R9, UR4, R8 ;  /* 0x0000000409087c24 */ /* 0x000fca000f8e0208 */
[----:B------:R-:W-:-:S13]  /*0270*/  ISETP.GE.U32.AND P0, PT, R8, UR4, PT ;  /* 0x0000000408007c0c */ /* 0x000fda000bf06070 */
[----:B------:R-:W-:Y:S02]  /*0280*/  @P0 IADD3 R8, PT, PT, R8, -UR4, RZ ;  /* 0x8000000408080c10 */ /* 0x000fe4000fffe0ff */
[----:B------:R-:W-:Y:S02]  /*0290*/  @P0 IADD3 R7, PT, PT, R7, 0x1, RZ ;  /* 0x0000000107070810 */ /* 0x000fe40007ffe0ff */
[----:B------:R-:W-:-:S13]  /*02a0*/  ISETP.GE.U32.AND P1, PT, R8, UR4, PT ;  /* 0x0000000408007c0c */ /* 0x000fda000bf26070 */
[----:B------:R-:W-:Y:S02]  /*02b0*/  @P1 IADD3 R7, PT, PT, R7, 0x1, RZ ;  /* 0x0000000107071810 */ /* 0x000fe40007ffe0ff */
[----:B------:R-:W-:-:S04]  /*02c0*/  @!P2 LOP3.LUT R7, RZ, UR4, RZ, 0x33, !PT ;  /* 0x00000004ff07ac12 */ /* 0x000fc8000f8e33ff */
[----:B------:R-:W-:Y:S02]  /*02d0*/  IADD3 R8, PT, PT, R10, R7, RZ ;  /* 0x000000070a087210 */ /* 0x000fe40007ffe0ff */
[----:B-1----:R-:W-:Y:S02]  /*02e0*/  IADD3 R7, PT, PT, R5, UR5, RZ ;  /* 0x0000000505077c10 */ /* 0x002fe4000fffe0ff */
[C---:B------:R-:W-:Y:S02]  /*02f0*/  LOP3.LUT R6, R8.reuse, 0x3, RZ, 0xc0, !PT ;  /* 0x0000000308067812 */ /* 0x040fe400078ec0ff */
[----:B------:R-:W-:Y:S01]  /*0300*/  ISETP.GE.U32.AND P1, PT, R8, 0x3, PT ;  /* 0x000000030800780c */ /* 0x000fe20003f26070 */
[----:B------:R-:W-:Y:S01]  /*0310*/  IMAD R22, R0, R7, RZ ;  /* 0x0000000700167224 */ /* 0x000fe200078e02ff */
[----:B------:R-:W-:-:S13]  /*0320*/  ISETP.NE.AND P0, PT, R6, 0x3, PT ;  /* 0x000000030600780c */ /* 0x000fda0003f05270 */
[----:B--2---:R-:W-:Y:S05]  /*0330*/  @!P0 BRA `(.L_x_74) ;  /* 0x00000000009c8947 */ /* 0x004fea0003800000 */
[----:B------:R-:W0:Y:S01]  /*0340*/  LDC.64 R6, c[0x0][0x380] ;  /* 0x0000e000ff067b82 */ /* 0x000e220000000a00 */
[----:B------:R-:W-:Y:S01]  /*0350*/  IADD3 R8, PT, PT, R8, 0x1, RZ ;  /* 0x0000000108087810 */ /* 0x000fe20007ffe0ff */
[----:B------:R-:W-:Y:S01]  /*0360*/  IMAD R23, R20, R2, R3 ;  /* 0x0000000214177224 */ /* 0x000fe200078e0203 */
[----:B------:R-:W-:Y:S02]  /*0370*/  IADD3 R21, PT, PT, R3, R22, RZ ;  /* 0x0000001603157210 */ /* 0x000fe40007ffe0ff */
[----:B------:R-:W-:-:S03]  /*0380*/  LOP3.LUT R8, R8, 0x3, RZ, 0xc0, !PT ;  /* 0x0000000308087812 */ /* 0x000fc600078ec0ff */
[----:B------:R-:W1:Y:S01]  /*0390*/  LDC.64 R4, c[0x0][0x388] ;  /* 0x0000e200ff047b82 */ /* 0x000e620000000a00 */
[C---:B------:R-:W-:Y:S01]  /*03a0*/  IADD3 R24, PT, PT, -R8.reuse, RZ, RZ ;  /* 0x000000ff08187210 */ /* 0x040fe20007ffe1ff */
[----:B------:R-:W-:-:S07]  /*03b0*/  IMAD R3, R8, UR4, R3 ;  /* 0x0000000408037c24 */ /* 0x000fce000f8e0203 */
.L_x_75:
[----:B--2---:R-:W2:Y:S01]  /*03c0*/  LDC.64 R12, c[0x0][0x398] ;  /* 0x0000e600ff0c7b82 */ /* 0x004ea20000000a00 */
[----:B0-----:R-:W-:-:S05]  /*03d0*/  IMAD.WIDE R8, R23, 0x4, R6 ;  /* 0x0000000417087825 */ /* 0x001fca00078e0206 */
[----:B------:R-:W3:Y:S01]  /*03e0*/  LDG.E R19, desc[UR6][R8.64] ;  /* 0x0000000608137981 */ /* 0x000ee2000c1e1900 */
[----:B------:R-:W-:Y:S01]  /*03f0*/  IMAD.WIDE R10, R0, 0x4, R8 ;  /* 0x00000004000a7825 */ /* 0x000fe200078e0208 */
[----:B------:R-:W0:Y:S04]  /*0400*/  LDC.64 R14, c[0x0][0x390] ;  /* 0x0000e400ff0e7b82 */ /* 0x000e280000000a00 */
[----:B------:R-:W4:Y:S01]  /*0410*/  LDG.E R25, desc[UR6][R10.64] ;  /* 0x000000060a197981 */ /* 0x000f22000c1e1900 */
[----:B--2---:R-:W-:-:S06]  /*0420*/  IMAD.WIDE R12, R21, 0x4, R12 ;  /* 0x00000004150c7825 */ /* 0x004fcc00078e020c */
[----:B------:R-:W4:Y:S01]  /*0430*/  LDG.E.CONSTANT R12, desc[UR6][R12.64] ;  /* 0x000000060c0c7981 */ /* 0x000f22000c1e9900 */
[----:B0-----:R-:W-:-:S06]  /*0440*/  IMAD.WIDE R14, R21, 0x4, R14 ;  /* 0x00000004150e7825 */ /* 0x001fcc00078e020e */
[----:B------:R-:W2:Y:S01]  /*0450*/  LDG.E.CONSTANT R14, desc[UR6][R14.64] ;  /* 0x000000060e0e7981 */ /* 0x000ea2000c1e9900 */
[----:B-1----:R-:W-:-:S04]  /*0460*/  IMAD.WIDE R16, R23, 0x4, R4 ;  /* 0x0000000417107825 */ /* 0x002fc800078e0204 */
[-C--:B----4-:R-:W-:Y:S01]  /*0470*/  FMUL R27, R12, R25.reuse ;  /* 0x000000190c1b7220 */ /* 0x090fe20000400000 */
[----:B--2---:R-:W-:-:S03]  /*0480*/  FMUL R25, R14, R25 ;  /* 0x000000190e197220 */ /* 0x004fc60000400000 */
[-C--:B---3--:R-:W-:Y:S01]  /*0490*/  FFMA R27, R14, R19.reuse, -R27 ;  /* 0x000000130e1b7223 */ /* 0x088fe2000000081b */
[----:B------:R-:W-:Y:S01]  /*04a0*/  FFMA R25, R12, R19, R25 ;  /* 0x000000130c197223 */ /* 0x000fe20000000019 */
[----:B------:R-:W-:-:S03]  /*04b0*/  IMAD.WIDE R18, R0, 0x4, R16 ;  /* 0x0000000400127825 */ /* 0x000fc600078e0210 */
[----:B------:R2:W-:Y:S04]  /*04c0*/  STG.E desc[UR6][R8.64], R27 ;  /* 0x0000001b08007986 */ /* 0x0005e8000c101906 */
[----:B------:R2:W-:Y:S04]  /*04d0*/  STG.E desc[UR6][R10.64], R25 ;  /* 0x000000190a007986 */ /* 0x0005e8000c101906 */
[----:B------:R-:W3:Y:S04]  /*04e0*/  LDG.E R29, desc[UR6][R18.64] ;  /* 0x00000006121d7981 */ /* 0x000ee8000c1e1900 */
[----:B------:R-:W4:Y:S01]  /*04f0*/  LDG.E R13, desc[UR6][R16.64] ;  /* 0x00000006100d7981 */ /* 0x000f22000c1e1900 */
[----:B------:R-:W-:-:S04]  /*0500*/  IADD3 R24, PT, PT, R24, 0x1, RZ ;  /* 0x0000000118187810 */ /* 0x000fc80007ffe0ff */
[----:B------:R-:W-:Y:S02]  /*0510*/  ISETP.NE.AND P0, PT, R24, RZ, PT ;  /* 0x000000ff1800720c */ /* 0x000fe40003f05270 */
[----:B------:R-:W-:Y:S02]  /*0520*/  IADD3 R23, PT, PT, R23, UR4, RZ ;  /* 0x0000000417177c10 */ /* 0x000fe4000fffe0ff */
[----:B------:R-:W-:Y:S01]  /*0530*/  IADD3 R21, PT, PT, R21, UR4, RZ ;  /* 0x0000000415157c10 */ /* 0x000fe2000fffe0ff */
[-C--:B---3--:R-:W-:Y:S01]  /*0540*/  FMUL R15, R12, R29.reuse ;  /* 0x0000001d0c0f7220 */ /* 0x088fe20000400000 */
[----:B------:R-:W-:-:S03]  /*0550*/  FMUL R29, R14, R29 ;  /* 0x0000001d0e1d7220 */ /* 0x000fc60000400000 */
[-C--:B----4-:R-:W-:Y:S01]  /*0560*/  FFMA R15, R14, R13.reuse, -R15 ;  /* 0x0000000d0e0f7223 */ /* 0x090fe2000000080f */
[----:B------:R-:W-:-:S04]  /*0570*/  FFMA R29, R12, R13, R29 ;  /* 0x0000000d0c1d7223 */ /* 0x000fc8000000001d */
[----:B------:R2:W-:Y:S04]  /*0580*/  STG.E desc[UR6][R16.64], R15 ;  /* 0x0000000f10007986 */ /* 0x0005e8000c101906 */
[----:B------:R2:W-:Y:S01]  /*0590*/  STG.E desc[UR6][R18.64], R29 ;  /* 0x0000001d12007986 */ /* 0x0005e2000c101906 */
[----:B------:R-:W-:Y:S05]  /*05a0*/  @P0 BRA `(.L_x_75) ;  /* 0xfffffffc00840947 */ /* 0x000fea000383ffff */
.L_x_74:
[----:B------:R-:W-:Y:S05]  /*05b0*/  BSYNC.RECONVERGENT B0 ;  /* 0x0000000000007941 */ /* 0x000fea0003800200 */
.L_x_73:
[----:B------:R-:W-:Y:S05]  /*05c0*/  @!P1 EXIT ;  /* 0x000000000000994d */ /* 0x000fea0003800000 */
[----:B------:R-:W-:Y:S01]  /*05d0*/  IMAD R4, R20, R2, R3 ;  /* 0x0000000214047224 */ /* 0x000fe200078e0203 */
[----:B------:R-:W-:-:S07]  /*05e0*/  IADD3 R2, PT, PT, R3, R22, RZ ;  /* 0x0000001603027210 */ /* 0x000fce0007ffe0ff */
.L_x_76:
[----:B0-2---:R-:W0:Y:S08]  /*05f0*/  LDC.64 R16, c[0x0][0x380] ;  /* 0x0000e000ff107b82 */ /* 0x005e300000000a00 */
[----:B------:R-:W1:Y:S08]  /*0600*/  LDC.64 R6, c[0x0][0x398] ;  /* 0x0000e600ff067b82 */ /* 0x000e700000000a00 */
[----:B------:R-:W2:Y:S01]  /*0610*/  LDC.64 R14, c[0x0][0x390] ;  /* 0x0000e400ff0e7b82 */ /* 0x000ea20000000a00 */
[----:B0-----:R-:W-:-:S07]  /*0620*/  IMAD.WIDE R16, R4, 0x4, R16 ;  /* 0x0000000404107825 */ /* 0x001fce00078e0210 */
[----:B------:R-:W0:Y:S01]  /*0630*/  LDC.64 R10, c[0x0][0x388] ;  /* 0x0000e200ff0a7b82 */ /* 0x000e220000000a00 */
[----:B------:R-:W3:Y:S01]  /*0640*/  LDG.E R8, desc[UR6][R16.64] ;  /* 0x0000000610087981 */ /* 0x000ee2000c1e1900 */
[----:B------:R-:W-:-:S04]  /*0650*/  IMAD.WIDE R18, R0, 0x4, R16 ;  /* 0x0000000400127825 */ /* 0x000fc800078e0210 */
[C---:B-1----:R-:W-:Y:S01]  /*0660*/  IMAD.WIDE R6, R2.reuse, 0x4, R6 ;  /* 0x0000000402067825 */ /* 0x042fe200078e0206 */
[----:B------:R-:W4:Y:S04]  /*0670*/  LDG.E R9, desc[UR6][R18.64] ;  /* 0x0000000612097981 */ /* 0x000f28000c1e1900 */
[----:B------:R-:W4:Y:S01]  /*0680*/  LDG.E.CONSTANT R20, desc[UR6][R6.64] ;  /* 0x0000000606147981 */ /* 0x000f22000c1e9900 */
[----:B--2---:R-:W-:-:S05]  /*0690*/  IMAD.WIDE R14, R2, 0x4, R14 ;  /* 0x00000004020e7825 */ /* 0x004fca00078e020e */
[----:B------:R-:W2:Y:S01]  /*06a0*/  LDG.E.CONSTANT R5, desc[UR6][R14.64] ;  /* 0x000000060e057981 */ /* 0x000ea2000c1e9900 */
[----:B0-----:R-:W-:Y:S01]  /*06b0*/  IMAD.WIDE R10, R4, 0x4, R10 ;  /* 0x00000004040a7825 */ /* 0x001fe200078e020a */
[----:B------:R-:W0:Y:S03]  /*06c0*/  LDCU UR4, c[0x0][0x360] ;  /* 0x00006c00ff0477ac */ /* 0x000e260008000800 */
[-C--:B----4-:R-:W-:Y:S01]  /*06d0*/  FMUL R12, R20, R9.reuse ;  /* 0x00000009140c7220 */ /* 0x090fe20000400000 */
[----:B--2---:R-:W-:-:S03]  /*06e0*/  FMUL R9, R5, R9 ;  /* 0x0000000905097220 */ /* 0x004fc60000400000 */
[----:B---3--:R-:W-:Y:S01]  /*06f0*/  FFMA R21, R5, R8, -R12 ;  /* 0x0000000805157223 */ /* 0x008fe2000000080c */
[----:B------:R-:W-:-:S04]  /*0700*/  IMAD.WIDE R12, R0, 0x4, R10 ;  /* 0x00000004000c7825 */ /* 0x000fc800078e020a */
[----:B------:R-:W-:Y:S01]  /*0710*/  FFMA R23, R20, R8, R9 ;  /* 0x0000000814177223 */ /* 0x000fe20000000009 */
[----:B------:R1:W-:Y:S04]  /*0720*/  STG.E desc[UR6][R16.64], R21 ;  /* 0x0000001510007986 */ /* 0x0003e8000c101906 */
[----:B------:R2:W-:Y:S04]  /*0730*/  STG.E desc[UR6][R18.64], R23 ;  /* 0x0000001712007986 */ /* 0x0005e8000c101906 */
[----:B------:R-:W3:Y:S04]  /*0740*/  LDG.E R9, desc[UR6][R12.64] ;  /* 0x000000060c097981 */ /* 0x000ee8000c1e1900 */
[----:B------:R-:W2:Y:S01]  /*0750*/  LDG.E R22, desc[UR6][R10.64] ;  /* 0x000000060a167981 */ /* 0x000ea2000c1e1900 */
[----:B0-----:R-:W-:-:S06]  /*0760*/  USHF.L.U32 UR4, UR4, 0x2, URZ ;  /* 0x0000000204047899 */ /* 0x001fcc00080006ff */
[----:B------:R-:W-:Y:S02]  /*0770*/  IADD3 R8, P1, PT, R16, UR4, RZ ;  /* 0x0000000410087c10 */ /* 0x000fe4000ff3e0ff */
[----:B------:R-:W-:-:S04]  /*0780*/  IADD3 R6, P0, PT, R6, UR4, RZ ;  /* 0x0000000406067c10 */ /* 0x000fc8000ff1e0ff */
[----:B------:R-:W-:Y:S02]  /*0790*/  IADD3.X R7, PT, PT, RZ, R7, RZ, P0, !PT ;  /* 0x00000007ff077210 */ /* 0x000fe400007fe4ff */
[----:B------:R-:W-:-:S04]  /*07a0*/  IADD3 R14, P0, PT, R14, UR4, RZ ;  /* 0x000000040e0e7c10 */ /* 0x000fc8000ff1e0ff */
[----:B------:R-:W-:Y:S01]  /*07b0*/  IADD3.X R15, PT, PT, RZ, R15, RZ, P0, !PT ;  /* 0x0000000fff0f7210 */ /* 0x000fe200007fe4ff */
[CC--:B---3--:R-:W-:Y:S01]  /*07c0*/  FMUL R24, R20.reuse, R9.reuse ;  /* 0x0000000914187220 */ /* 0x0c8fe20000400000 */
[C---:B-1----:R-:W-:Y:S01]  /*07d0*/  FMUL R21, R5.reuse, R9 ;  /* 0x0000000905157220 */ /* 0x042fe20000400000 */
[----:B------:R-:W-:Y:S02]  /*07e0*/  IADD3.X R9, PT, PT, RZ, R17, RZ, P1, !PT ;  /* 0x00000011ff097210 */ /* 0x000fe40000ffe4ff */
[-C--:B--2---:R-:W-:Y:S01]  /*07f0*/  FFMA R19, R5, R22.reuse, -R24 ;  /* 0x0000001605137223 */ /* 0x084fe20000000818 */
[----:B------:R-:W-:Y:S01]  /*0800*/  FFMA R23, R20, R22, R21 ;  /* 0x0000001614177223 */ /* 0x000fe20000000015 */
[----:B------:R-:W2:Y:S01]  /*0810*/  LDG.E.CONSTANT R5, desc[UR6][R6.64] ;  /* 0x0000000606057981 */ /* 0x000ea2000c1e9900 */
[----:B------:R-:W-:-:S03]  /*0820*/  IMAD.WIDE R20, R0, 0x4, R8 ;  /* 0x0000000400147825 */ /* 0x000fc600078e0208 */
[----:B------:R0:W-:Y:S04]  /*0830*/  STG.E desc[UR6][R10.64], R19 ;  /* 0x000000130a007986 */ /* 0x0001e8000c101906 */
[----:B------:R1:W-:Y:S04]  /*0840*/  STG.E desc[UR6][R12.64], R23 ;  /* 0x000000170c007986 */ /* 0x0003e8000c101906 */
[----:B------:R-:W2:Y:S04]  /*0850*/  LDG.E R24, desc[UR6][R20.64] ;  /* 0x0000000614187981 */ /* 0x000ea8000c1e1900 */
[----:B------:R-:W3:Y:S04]  /*0860*/  LDG.E.CONSTANT R22, desc[UR6][R14.64] ;  /* 0x000000060e167981 */ /* 0x000ee8000c1e9900 */
[----:B------:R-:W4:Y:S01]  /*0870*/  LDG.E R18, desc[UR6][R8.64] ;  /* 0x0000000608127981 */ /* 0x000f22000c1e1900 */
[----:B------:R-:W-:-:S04]  /*0880*/  IADD3 R16, P0, PT, R10, UR4, RZ ;  /* 0x000000040a107c10 */ /* 0x000fc8000ff1e0ff */
[----:B------:R-:W-:Y:S01]  /*0890*/  IADD3.X R17, PT, PT, RZ, R11, RZ, P0, !PT ;  /* 0x0000000bff117210 */ /* 0x000fe200007fe4ff */
[-C--:B--2---:R-:W-:Y:S01]  /*08a0*/  FMUL R25, R5, R24.reuse ;  /* 0x0000001805197220 */ /* 0x084fe20000400000 */
[----:B---3--:R-:W-:-:S03]  /*08b0*/  FMUL R24, R22, R24 ;  /* 0x0000001816187220 */ /* 0x008fc60000400000 */
[-C--:B----4-:R-:W-:Y:S01]  /*08c0*/  FFMA R25, R22, R18.reuse, -R25 ;  /* 0x0000001216197223 */ /* 0x090fe20000000819 */
[----:B------:R-:W-:Y:S01]  /*08d0*/  FFMA R27, R5, R18, R24 ;  /* 0x00000012051b7223 */ /* 0x000fe20000000018 */
[----:B0-----:R-:W-:-:S03]  /*08e0*/  IMAD.WIDE R18, R0, 0x4, R16 ;  /* 0x0000000400127825 */ /* 0x001fc600078e0210 */
[----:B------:R0:W-:Y:S04]  /*08f0*/  STG.E desc[UR6][R8.64], R25 ;  /* 0x0000001908007986 */ /* 0x0001e8000c101906 */
[----:B------:R2:W-:Y:S04]  /*0900*/  STG.E desc[UR6][R20.64], R27 ;  /* 0x0000001b14007986 */ /* 0x0005e8000c101906 */
[----:B-1----:R-:W3:Y:S04]  /*0910*/  LDG.E R13, desc[UR6][R18.64] ;  /* 0x00000006120d7981 */ /* 0x002ee8000c1e1900 */
[----:B------:R-:W4:Y:S01]  /*0920*/  LDG.E R11, desc[UR6][R16.64] ;  /* 0x00000006100b7981 */ /* 0x000f22000c1e1900 */
[----:B------:R-:W-:-:S02]  /*0930*/  IADD3 R12, P2, PT, R8, UR4, RZ ;  /* 0x00000004080c7c10 */ /* 0x000fc4000ff5e0ff */
[----:B------:R-:W-:Y:S02]  /*0940*/  IADD3 R10, P0, PT, R14, UR4, RZ ;  /* 0x000000040e0a7c10 */ /* 0x000fe4000ff1e0ff */
[----:B------:R-:W-:-:S04]  /*0950*/  IADD3 R6, P1, PT, R6, UR4, RZ ;  /* 0x0000000406067c10 */ /* 0x000fc8000ff3e0ff */
[----:B------:R-:W-:Y:S01]  /*0960*/  IADD3.X R7, PT, PT, RZ, R7, RZ, P1, !PT ;  /* 0x00000007ff077210 */ /* 0x000fe20000ffe4ff */
[CC--:B---3--:R-:W-:Y:S01]  /*0970*/  FMUL R23, R5.reuse, R13.reuse ;  /* 0x0000000d05177220 */ /* 0x0c8fe20000400000 */
[C---:B------:R-:W-:Y:S01]  /*0980*/  FMUL R14, R22.reuse, R13 ;  /* 0x0000000d160e7220 */ /* 0x040fe20000400000 */
[----:B------:R-:W-:Y:S02]  /*0990*/  IADD3.X R13, PT, PT, RZ, R9, RZ, P2, !PT ;  /* 0x00000009ff0d7210 */ /* 0x000fe400017fe4ff */
[-C--:B----4-:R-:W-:Y:S01]  /*09a0*/  FFMA R23, R22, R11.reuse, -R23 ;  /* 0x0000000b16177223 */ /* 0x090fe20000000817 */
[----:B0-----:R-:W-:Y:S01]  /*09b0*/  FFMA R25, R5, R11, R14 ;  /* 0x0000000b05197223 */ /* 0x001fe2000000000e */
[----:B------:R-:W-:Y:S01]  /*09c0*/  IADD3.X R11, PT, PT, RZ, R15, RZ, P0, !PT ;  /* 0x0000000fff0b7210 */ /* 0x000fe200007fe4ff */
[----:B--2---:R-:W-:Y:S01]  /*09d0*/  IMAD.WIDE R20, R0, 0x4, R12 ;  /* 0x0000000400147825 */ /* 0x004fe200078e020c */
[----:B------:R-:W2:Y:S04]  /*09e0*/  LDG.E.CONSTANT R5, desc[UR6][R6.64] ;  /* 0x0000000606057981 */ /* 0x000ea8000c1e9900 */
        /* <DEDUP_REMOVED lines=11> */
[----:B------:R-:W-:-:S03]  /*0aa0*/  IMAD.WIDE R14, R0, 0x4, R8 ;  /* 0x00000004000e7825 */ /* 0x000fc600078e0208 */
[----:B------:R2:W-:Y:S04]  /*0ab0*/  STG.E desc[UR6][R12.64], R27 ;  /* 0x0000001b0c007986 */ /* 0x0005e8000c101906 */
[----:B------:R3:W-:Y:S04]  /*0ac0*/  STG.E desc[UR6][R20.64], R29 ;  /* 0x0000001d14007986 */ /* 0x0007e8000c101906 */
[----:B0-----:R-:W4:Y:S04]  /*0ad0*/  LDG.E R17, desc[UR6][R14.64] ;  /* 0x000000060e117981 */ /* 0x001f28000c1e1900 */
[----:B-1----:R-:W5:Y:S01]  /*0ae0*/  LDG.E R18, desc[UR6][R8.64] ;  /* 0x0000000608127981 */ /* 0x002f62000c1e1900 */
[----:B------:R-:W-:-:S02]  /*0af0*/  IADD3 R16, P1, PT, R6, UR4, RZ ;  /* 0x0000000406107c10 */ /* 0x000fc4000ff3e0ff */
[----:B------:R-:W-:Y:S02]  /*0b00*/  IADD3 R6, P2, PT, R12, UR4, RZ ;  /* 0x000000040c067c10 */ /* 0x000fe4000ff5e0ff */
[----:B------:R-:W-:-:S04]  /*0b10*/  IADD3 R10, P0, PT, R10, UR4, RZ ;  /* 0x000000040a0a7c10 */ /* 0x000fc8000ff1e0ff */
[----:B------:R-:W-:-:S05]  /*0b20*/  IADD3.X R11, PT, PT, RZ, R11, RZ, P0, !PT ;  /* 0x0000000bff0b7210 */ /* 0x000fca00007fe4ff */
[----:B------:R-:W3:Y:S01]  /*0b30*/  LDG.E.CONSTANT R10, desc[UR6][R10.64] ;  /* 0x000000060a0a7981 */ /* 0x000ee2000c1e9900 */
[CC--:B----4-:R-:W-:Y:S01]  /*0b40*/  FMUL R19, R5.reuse, R17.reuse ;  /* 0x0000001105137220 */ /* 0x0d0fe20000400000 */
[C---:B------:R-:W-:Y:S01]  /*0b50*/  FMUL R24, R22.reuse, R17 ;  /* 0x0000001116187220 */ /* 0x040fe20000400000 */
[----:B------:R-:W-:Y:S02]  /*0b60*/  IADD3.X R17, PT, PT, RZ, R7, RZ, P1, !PT ;  /* 0x00000007ff117210 */ /* 0x000fe40000ffe4ff */
[----:B------:R-:W-:Y:S01]  /*0b70*/  IADD3.X R7, PT, PT, RZ, R13, RZ, P2, !PT ;  /* 0x0000000dff077210 */ /* 0x000fe200017fe4ff */
[-C--:B-----5:R-:W-:Y:S01]  /*0b80*/  FFMA R23, R22, R18.reuse, -R19 ;  /* 0x0000001216177223 */ /* 0x0a0fe20000000813 */
[----:B------:R-:W-:Y:S01]  /*0b90*/  FFMA R5, R5, R18, R24 ;  /* 0x0000001205057223 */ /* 0x000fe20000000018 */
[----:B------:R-:W4:Y:S01]  /*0ba0*/  LDG.E.CONSTANT R16, desc[UR6][R16.64] ;  /* 0x0000000610107981 */ /* 0x000f22000c1e9900 */
[----:B--2---:R-:W-:-:S03]  /*0bb0*/  IMAD.WIDE R12, R0, 0x4, R6 ;  /* 0x00000004000c7825 */ /* 0x004fc600078e0206 */
[----:B------:R0:W-:Y:S04]  /*0bc0*/  STG.E desc[UR6][R8.64], R23 ;  /* 0x0000001708007986 */ /* 0x0001e8000c101906 */
[----:B------:R1:W-:Y:S04]  /*0bd0*/  STG.E desc[UR6][R14.64], R5 ;  /* 0x000000050e007986 */ /* 0x0003e8000c101906 */
[----:B------:R-:W4:Y:S04]  /*0be0*/  LDG.E R25, desc[UR6][R12.64] ;  /* 0x000000060c197981 */ /* 0x000f28000c1e1900 */
[----:B---3--:R-:W2:Y:S01]  /*0bf0*/  LDG.E R21, desc[UR6][R6.64] ;  /* 0x0000000606157981 */ /* 0x008ea2000c1e1900 */
[----:B------:R-:W-:-:S04]  /*0c00*/  IADD3 R18, P0, PT, R8, UR4, RZ ;  /* 0x0000000408127c10 */ /* 0x000fc8000ff1e0ff */
[----:B------:R-:W-:-:S03]  /*0c10*/  IADD3.X R19, PT, PT, RZ, R9, RZ, P0, !PT ;  /* 0x00000009ff137210 */ /* 0x000fc600007fe4ff */
[----:B0-----:R-:W-:-:S04]  /*0c20*/  IMAD.WIDE R8, R0, 0x4, R18 ;  /* 0x0000000400087825 */ /* 0x001fc800078e0212 */
[-C--:B----4-:R-:W-:Y:S01]  /*0c30*/  FMUL R27, R16, R25.reuse ;  /* 0x00000019101b7220 */ /* 0x090fe20000400000 */
[----:B------:R-:W-:-:S03]  /*0c40*/  FMUL R25, R10, R25 ;  /* 0x000000190a197220 */ /* 0x000fc60000400000 */
[-C--:B--2---:R-:W-:Y:S01]  /*0c50*/  FFMA R27, R10, R21.reuse, -R27 ;  /* 0x000000150a1b7223 */ /* 0x084fe2000000081b */
[----:B------:R-:W-:-:S04]  /*0c60*/  FFMA R25, R16, R21, R25 ;  /* 0x0000001510197223 */ /* 0x000fc80000000019 */
[----:B------:R0:W-:Y:S04]  /*0c70*/  STG.E desc[UR6][R6.64], R27 ;  /* 0x0000001b06007986 */ /* 0x0001e8000c101906 */
[----:B------:R0:W-:Y:S04]  /*0c80*/  STG.E desc[UR6][R12.64], R25 ;  /* 0x000000190c007986 */ /* 0x0001e8000c101906 */
[----:B------:R-:W2:Y:S04]  /*0c90*/  LDG.E R11, desc[UR6][R8.64] ;  /* 0x00000006080b7981 */ /* 0x000ea8000c1e1900 */
[----:B-1----:R-:W3:Y:S01]  /*0ca0*/  LDG.E R5, desc[UR6][R18.64] ;  /* 0x0000000612057981 */ /* 0x002ee2000c1e1900 */
[----:B------:R-:W-:-:S04]  /*0cb0*/  IADD3 R3, PT, PT, R3, UR4, RZ ;  /* 0x0000000403037c10 */ /* 0x000fc8000fffe0ff */
[----:B------:R-:W-:Y:S02]  /*0cc0*/  ISETP.GE.AND P0, PT, R3, R0, PT ;  /* 0x000000000300720c */ /* 0x000fe40003f06270 */
[----:B------:R-:W-:Y:S02]  /*0cd0*/  IADD3 R2, PT, PT, R2, UR4, RZ ;  /* 0x0000000402027c10 */ /* 0x000fe4000fffe0ff */
[----:B------:R-:W-:Y:S01]  /*0ce0*/  IADD3 R4, PT, PT, R4, UR4, RZ ;  /* 0x0000000404047c10 */ /* 0x000fe2000fffe0ff */
[-C--:B--2---:R-:W-:Y:S01]  /*0cf0*/  FMUL R15, R16, R11.reuse ;  /* 0x0000000b100f7220 */ /* 0x084fe20000400000 */
[----:B------:R-:W-:-:S03]  /*0d00*/  FMUL R11, R10, R11 ;  /* 0x0000000b0a0b7220 */ /* 0x000fc60000400000 */
[-C--:B---3--:R-:W-:Y:S01]  /*0d10*/  FFMA R15, R10, R5.reuse, -R15 ;  /* 0x000000050a0f7223 */ /* 0x088fe2000000080f */
[----:B------:R-:W-:-:S04]  /*0d20*/  FFMA R11, R16, R5, R11 ;  /* 0x00000005100b7223 */ /* 0x000fc8000000000b */
[----:B------:R0:W-:Y:S04]  /*0d30*/  STG.E desc[UR6][R18.64], R15 ;  /* 0x0000000f12007986 */ /* 0x0001e8000c101906 */
[----:B------:R0:W-:Y:S01]  /*0d40*/  STG.E desc[UR6][R8.64], R11 ;  /* 0x0000000b08007986 */ /* 0x0001e2000c101906 */
[----:B------:R-:W-:Y:S05]  /*0d50*/  @!P0 BRA `(.L_x_76) ;  /* 0xfffffff800248947 */ /* 0x000fea000383ffff */
[----:B------:R-:W-:Y:S05]  /*0d60*/  EXIT ;  /* 0x000000000000794d */ /* 0x000fea0003800000 */
.L_x_77:
        /* <DEDUP_REMOVED lines=9> */
.L_x_112:


//--------------------- .text._Z15rms_norm_kernelPKfS0_Pfiif --------------------------
	.section	.text._Z15rms_norm_kernelPKfS0_Pfiif,"ax",@progbits
	.align	128
        .global         _Z15rms_norm_kernelPKfS0_Pfiif
        .type           _Z15rms_norm_kernelPKfS0_Pfiif,@function
        .size           _Z15rms_norm_kernelPKfS0_Pfiif,(.L_x_108 - _Z15rms_norm_kernelPKfS0_Pfiif)
        .other          _Z15rms_norm_kernelPKfS0_Pfiif,@"STO_CUDA_ENTRY STV_DEFAULT"
_Z15rms_norm_kernelPKfS0_Pfiif:
.text._Z15rms_norm_kernelPKfS0_Pfiif:
[----:B------:R-:W-:Y:S08]  /*0000*/  LDC R1, c[0x0][0x37c] ;  /* 0x0000df00ff017b82 */ /* 0x000ff00000000800 */
[----:B------:R-:W0:Y:S08]  /*0010*/  S2UR UR4, SR_CTAID.X ;  /* 0x00000000000479c3 */ /* 0x000e300000002500 */
[----:B------:R-:W0:Y:S02]  /*0020*/  LDC R0, c[0x0][0x398] ;  /* 0x0000e600ff007b82 */ /* 0x000e240000000800 */
[----:B0-----:R-:W-:-:S13]  /*0030*/  ISETP.LE.AND P0, PT, R0, UR4, PT ;  /* 0x0000000400007c0c */ /* 0x001fda000bf03270 */
[----:B------:R-:W-:Y:S05]  /*0040*/  @P0 EXIT ;  /* 0x000000000000094d */ /* 0x000fea0003800000 */
[----:B------:R-:W0:Y:S01]  /*0050*/  S2R R7, SR_TID.X ;  /* 0x0000000000077919 */ /* 0x000e220000002100 */
[----:B------:R-:W1:Y:S01]  /*0060*/  LDC R6, c[0x0][0x39c] ;  /* 0x0000e700ff067b82 */ /* 0x000e620000000800 */
[----:B------:R-:W2:Y:S01]  /*0070*/  LDCU.64 UR8, c[0x0][0x358] ;  /* 0x00006b00ff0877ac */ /* 0x000ea20008000a00 */
[----:B------:R-:W-:Y:S01]  /*0080*/  BSSY.RECONVERGENT B0, `(.L_x_78) ;  /* 0x0000010000007945 */ /* 0x000fe20003800200 */
[----:B------:R-:W-:-:S05]  /*0090*/  IMAD.MOV.U32 R0, RZ, RZ, RZ ;  /* 0x000000ffff007224 */ /* 0x000fca00078e00ff */
[----:B------:R-:W3:Y:S01]  /*00a0*/  LDC.64 R4, c[0x0][0x380] ;  /* 0x0000e000ff047b82 */ /* 0x000ee20000000a00 */
[----:B-1----:R-:W-:Y:S01]  /*00b0*/  IMAD R2, R6, UR4, RZ ;  /* 0x0000000406027c24 */ /* 0x002fe2000f8e02ff */
[----:B0-----:R-:W-:-:S03]  /*00c0*/  ISETP.GE.AND P0, PT, R7, R6, PT ;  /* 0x000000060700720c */ /* 0x001fc60003f06270 */
[----:B---3--:R-:W-:-:S10]  /*00d0*/  IMAD.WIDE R4, R2, 0x4, R4 ;  /* 0x0000000402047825 */ /* 0x008fd400078e0204 */
[----:B--2---:R-:W-:Y:S05]  /*00e0*/  @P0 BRA `(.L_x_79) ;  /* 0x0000000000240947 */ /* 0x004fea0003800000 */
[----:B------:R-:W0:Y:S01]  /*00f0*/  LDC R10, c[0x0][0x360] ;  /* 0x0000d800ff0a7b82 */ /* 0x000e220000000800 */
[----:B------:R-:W-:Y:S02]  /*0100*/  IMAD.MOV.U32 R0, RZ, RZ, RZ ;  /* 0x000000ffff007224 */ /* 0x000fe400078e00ff */
[----:B------:R-:W-:-:S07]  /*0110*/  IMAD.MOV.U32 R3, RZ, RZ, R7 ;  /* 0x000000ffff037224 */ /* 0x000fce00078e0007 */
.L_x_80:
[----:B------:R-:W-:-:S06]  /*0120*/  IMAD.WIDE R8, R3, 0x4, R4 ;  /* 0x0000000403087825 */ /* 0x000fcc00078e0204 */
[----:B------:R-:W2:Y:S01]  /*0130*/  LDG.E.CONSTANT R9, desc[UR8][R8.64] ;  /* 0x0000000808097981 */ /* 0x000ea2000c1e9900 */
[----:B0-----:R-:W-:-:S05]  /*0140*/  IMAD.IADD R3, R10, 0x1, R3 ;  /* 0x000000010a037824 */ /* 0x001fca00078e0203 */
[----:B------:R-:W-:Y:S01]  /*0150*/  ISETP.GE.AND P0, PT, R3, R6, PT ;  /* 0x000000060300720c */ /* 0x000fe20003f06270 */
[----:B--2---:R-:W-:-:S12]  /*0160*/  FFMA R0, R9, R9, R0 ;  /* 0x0000000909007223 */ /* 0x004fd80000000000 */
[----:B------:R-:W-:Y:S05]  /*0170*/  @!P0 BRA `(.L_x_80) ;  /* 0xfffffffc00e88947 */ /* 0x000fea000383ffff */
.L_x_79:
[----:B------:R-:W-:Y:S05]  /*0180*/  BSYNC.RECONVERGENT B0 ;  /* 0x0000000000007941 */ /* 0x000fea0003800200 */
.L_x_78:
[----:B------:R-:W0:Y:S01]  /*0190*/  SHFL.DOWN PT, R3, R0, 0x10, 0x1f ;  /* 0x0a001f0000037f89 */ /* 0x000e2200000e0000 */
[----:B------:R-:W1:Y:S01]  /*01a0*/  LDCU UR6, c[0x0][0x360] ;  /* 0x00006c00ff0677ac */ /* 0x000e620008000800 */
[----:B------:R-:W-:-:S13]  /*01b0*/  LOP3.LUT P0, R12, R7, 0x1f, RZ, 0xc0, !PT ;  /* 0x0000001f070c7812 */ /* 0x000fda000780c0ff */
[----:B------:R-:W2:Y:S01]  /*01c0*/  @!P0 S2R R11, SR_CgaCtaId ;  /* 0x00000000000b8919 */ /* 0x000ea20000008800 */
[----:B-1----:R-:W-:Y:S01]  /*01d0*/  USHF.R.U32.HI UR4, URZ, 0x5, UR6 ;  /* 0x00000005ff047899 */ /* 0x002fe20008011606 */
[----:B0-----:R-:W-:-:S05]  /*01e0*/  FADD R3, R3, R0 ;  /* 0x0000000003037221 */ /* 0x001fca0000000000 */
[----:B------:R-:W-:Y:S02]  /*01f0*/  ISETP.GE.U32.AND P1, PT, R7, UR4, PT ;  /* 0x0000000407007c0c */ /* 0x000fe4000bf26070 */
[----:B------:R-:W-:Y:S01]  /*0200*/  @!P0 MOV R0, 0x400 ;  /* 0x0000040000008802 */ /* 0x000fe20000000f00 */
[----:B------:R-:W0:Y:S03]  /*0210*/  SHFL.DOWN PT, R8, R3, 0x8, 0x1f ;  /* 0x09001f0003087f89 */ /* 0x000e2600000e0000 */
[----:B------:R-:W-:-:S07]  /*0220*/  @!P0 IADD3 R0, PT, PT, R0, 0x4, RZ ;  /* 0x0000000400008810 */ /* 0x000fce0007ffe0ff */
[----:B------:R-:W1:Y:S01]  /*0230*/  @!P1 S2R R13, SR_CgaCtaId ;  /* 0x00000000000d9919 */ /* 0x000e620000008800 */
[----:B--2---:R-:W-:-:S04]  /*0240*/  @!P0 LEA R0, R11, R0, 0x18 ;  /* 0x000000000b008211 */ /* 0x004fc800078ec0ff */
[----:B------:R-:W-:Y:S01]  /*0250*/  @!P0 LEA.HI R0, R7, R0, RZ, 0x1d ;  /* 0x0000000007008211 */ /* 0x000fe200078fe8ff */
[----:B0-----:R-:W-:-:S05]  /*0260*/  FADD R8, R3, R8 ;  /* 0x0000000803087221 */ /* 0x001fca0000000000 */
[----:B------:R-:W0:Y:S02]  /*0270*/  SHFL.DOWN PT, R9, R8, 0x4, 0x1f ;  /* 0x08801f0008097f89 */ /* 0x000e2400000e0000 */
[----:B0-----:R-:W-:Y:S01]  /*0280*/  FADD R9, R8, R9 ;  /* 0x0000000908097221 */ /* 0x001fe20000000000 */
[----:B------:R-:W-:-:S04]  /*0290*/  @!P1 MOV R8, 0x400 ;  /* 0x0000040000089802 */ /* 0x000fc80000000f00 */
[----:B------:R-:W0:Y:S01]  /*02a0*/  SHFL.DOWN PT, R10, R9, 0x2, 0x1f ;  /* 0x08401f00090a7f89 */ /* 0x000e2200000e0000 */
[----:B------:R-:W-:-:S05]  /*02b0*/  @!P1 VIADD R8, R8, 0x4 ;  /* 0x0000000408089836 */ /* 0x000fca0000000000 */
[----:B-1----:R-:W-:-:S05]  /*02c0*/  @!P1 LEA R13, R13, R8, 0x18 ;  /* 0x000000080d0d9211 */ /* 0x002fca00078ec0ff */
[----:B------:R-:W-:Y:S02]  /*02d0*/  @!P1 IMAD R8, R12, 0x4, R13 ;  /* 0x000000040c089824 */ /* 0x000fe400078e020d */
[----:B0-----:R-:W-:-:S05]  /*02e0*/  FADD R10, R9, R10 ;  /* 0x0000000a090a7221 */ /* 0x001fca0000000000 */
[----:B------:R-:W0:Y:S02]  /*02f0*/  SHFL.DOWN PT, R3, R10, 0x1, 0x1f ;  /* 0x08201f000a037f89 */ /* 0x000e2400000e0000 */
[----:B0-----:R-:W-:Y:S01]  /*0300*/  FADD R9, R10, R3 ;  /* 0x000000030a097221 */ /* 0x001fe20000000000 */
[----:B------:R-:W-:-:S04]  /*0310*/  IMAD.MOV.U32 R3, RZ, RZ, RZ ;  /* 0x000000ffff037224 */ /* 0x000fc800078e00ff */
[----:B------:R0:W-:Y:S01]  /*0320*/  @!P0 STS [R0], R9 ;  /* 0x0000000900008388 */ /* 0x0001e20000000800 */
[----:B------:R-:W-:Y:S01]  /*0330*/  BAR.SYNC.DEFER_BLOCKING 0x0 ;  /* 0x0000000000007b1d */ /* 0x000fe20000010000 */
[----:B------:R-:W-:-:S05]  /*0340*/  ISETP.GT.U32.AND P0, PT, R7, 0x1f, PT ;  /* 0x0000001f0700780c */ /* 0x000fca0003f04070 */
[----:B------:R0:W1:Y:S08]  /*0350*/  @!P1 LDS R3, [R8] ;  /* 0x0000000008039984 */ /* 0x0000700000000800 */
[----:B0-----:R-:W-:Y:S05]  /*0360*/  @P0 BRA `(.L_x_81) ;  /* 0x0000000000980947 */ /* 0x001fea0003800000 */
[----:B------:R-:W-:-:S03]  /*0370*/  UMOV UR4, 0xffffffff ;  /* 0xffffffff00047882 */ /* 0x000fc60000000000 */
[----:B------:R-:W-:Y:S05]  /*0380*/  BRA.DIV UR4, `(.L_x_82) ;  /* 0x0000000204fc7947 */ /* 0x000fea000b800000 */
[----:B-1----:R-:W0:Y:S02]  /*0390*/  SHFL.DOWN PT, R0, R3, 0x10, 0x1f ;  /* 0x0a001f0003007f89 */ /* 0x002e2400000e0000 */
[----:B0-----:R-:W-:-:S05]  /*03a0*/  FADD R0, R0, R3 ;  /* 0x0000000300007221 */ /* 0x001fca0000000000 */
[----:B------:R-:W0:Y:S02]  /*03b0*/  SHFL.DOWN PT, R9, R0, 0x8, 0x1f ;  /* 0x09001f0000097f89 */ /* 0x000e2400000e0000 */
[----:B0-----:R-:W-:-:S05]  /*03c0*/  FADD R9, R0, R9 ;  /* 0x0000000900097221 */ /* 0x001fca0000000000 */
[----:B------:R-:W0:Y:S02]  /*03d0*/  SHFL.DOWN PT, R8, R9, 0x4, 0x1f ;  /* 0x08801f0009087f89 */ /* 0x000e2400000e0000 */
[----:B0-----:R-:W-:-:S05]  /*03e0*/  FADD R8, R9, R8 ;  /* 0x0000000809087221 */ /* 0x001fca0000000000 */
[----:B------:R-:W0:Y:S02]  /*03f0*/  SHFL.DOWN PT, R11, R8, 0x2, 0x1f ;  /* 0x08401f00080b7f89 */ /* 0x000e2400000e0000 */
[----:B0-----:R-:W-:-:S05]  /*0400*/  FADD R11, R8, R11 ;  /* 0x0000000b080b7221 */ /* 0x001fca0000000000 */
[----:B------:R0:W1:Y:S02]  /*0410*/  SHFL.DOWN PT, R10, R11, 0x1, 0x1f ;  /* 0x08201f000b0a7f89 */ /* 0x00006400000e0000 */
.L_x_91:
[----:B------:R-:W-:Y:S01]  /*0420*/  ISETP.NE.AND P0, PT, R7, RZ, PT ;  /* 0x000000ff0700720c */ /* 0x000fe20003f05270 */
[----:B-1----:R-:W-:-:S12]  /*0430*/  FADD R0, R11, R10 ;  /* 0x0000000a0b007221 */ /* 0x002fd80000000000 */
[----:B------:R-:W-:Y:S05]  /*0440*/  @P0 BRA `(.L_x_81) ;  /* 0x0000000000600947 */ /* 0x000fea0003800000 */
[----:B------:R-:W-:Y:S01]  /*0450*/  I2FP.F32.S32 R3, R6 ;  /* 0x0000000600037245 */ /* 0x000fe20000201400 */
[----:B------:R-:W-:Y:S03]  /*0460*/  BSSY.RECONVERGENT B0, `(.L_x_83) ;  /* 0x000000c000007945 */ /* 0x000fe60003800200 */
[----:B------:R-:W1:Y:S08]  /*0470*/  MUFU.RCP R6, R3 ;  /* 0x0000000300067308 */ /* 0x000e700000001000 */
[----:B------:R-:W2:Y:S01]  /*0480*/  FCHK P0, R0, R3 ;  /* 0x0000000300007302 */ /* 0x000ea20000000000 */
[----:B-1----:R-:W-:-:S04]  /*0490*/  FFMA R9, -R3, R6, 1 ;  /* 0x3f80000003097423 */ /* 0x002fc80000000106 */
[----:B------:R-:W-:-:S04]  /*04a0*/  FFMA R9, R6, R9, R6 ;  /* 0x0000000906097223 */ /* 0x000fc80000000006 */
[----:B------:R-:W-:-:S04]  /*04b0*/  FFMA R6, R0, R9, RZ ;  /* 0x0000000900067223 */ /* 0x000fc800000000ff */
[----:B------:R-:W-:-:S04]  /*04c0*/  FFMA R8, -R3, R6, R0 ;  /* 0x0000000603087223 */ /* 0x000fc80000000100 */
[----:B------:R-:W-:Y:S01]  /*04d0*/  FFMA R6, R9, R8, R6 ;  /* 0x0000000809067223 */ /* 0x000fe20000000006 */
[----:B--2---:R-:W-:Y:S06]  /*04e0*/  @!P0 BRA `(.L_x_84) ;  /* 0x00000000000c8947 */ /* 0x004fec0003800000 */
[----:B------:R-:W-:-:S07]  /*04f0*/  MOV R6, 0x510 ;  /* 0x0000051000067802 */ /* 0x000fce0000000f00 */
[----:B0-----:R-:W-:Y:S05]  /*0500*/  CALL.REL.NOINC `($__internal_4_$__cuda_sm3x_div_rn_noftz_f32_slowpath) ;  /* 0x0000000400287944 */ /* 0x001fea0003c00000 */
[----:B------:R-:W-:-:S07]  /*0510*/  MOV R6, R0 ;  /* 0x0000000000067202 */ /* 0x000fce0000000f00 */
.L_x_84:
[----:B------:R-:W-:Y:S05]  /*0520*/  BSYNC.RECONVERGENT B0 ;  /* 0x0000000000007941 */ /* 0x000fea0003800200 */
.L_x_83:
[----:B------:R-:W1:Y:S01]  /*0530*/  LDCU UR4, c[0x0][0x3a0] ;  /* 0x00007400ff0477ac */ /* 0x000e620008000800 */
[----:B------:R-:W2:Y:S01]  /*0540*/  S2UR UR5, SR_CgaCtaId ;  /* 0x00000000000579c3 */ /* 0x000ea20000008800 */
[----:B-1----:R-:W-:Y:S01]  /*0550*/  FADD R6, R6, UR4 ;  /* 0x0000000406067e21 */ /* 0x002fe20008000000 */
[----:B------:R-:W-:-:S04]  /*0560*/  UMOV UR4, 0x400 ;  /* 0x0000040000047882 */ /* 0x000fc80000000000 */
[----:B------:R-:W-:Y:S01]  /*0570*/  FSETP.GEU.AND P0, PT, |R6|, 1.175494350822287508e-38, PT ;  /* 0x008000000600780b */ /* 0x000fe20003f0e200 */
[----:B--2---:R-:W-:-:S12]  /*0580*/  ULEA UR4, UR5, UR4, 0x18 ;  /* 0x0000000405047291 */ /* 0x004fd8000f8ec0ff */
[----:B------:R-:W-:-:S04]  /*0590*/  @!P0 FMUL R6, R6, 16777216 ;  /* 0x4b80000006068820 */ /* 0x000fc80000400000 */
[----:B------:R-:W1:Y:S02]  /*05a0*/  MUFU.RSQ R0, R6 ;  /* 0x0000000600007308 */ /* 0x000e640000001400 */
[----:B-1----:R-:W-:-:S05]  /*05b0*/  @!P0 FMUL R0, R0, 4096 ;  /* 0x4580000000008820 */ /* 0x002fca0000400000 */
[----:B------:R2:W-:Y:S02]  /*05c0*/  STS [UR4], R0 ;  /* 0x00000000ff007988 */ /* 0x0005e40008000804 */
.L_x_81:
[----:B------:R-:W3:Y:S01]  /*05d0*/  LDC R16, c[0x0][0x39c] ;  /* 0x0000e700ff107b82 */ /* 0x000ee20000000800 */
[----:B------:R-:W-:Y:S07]  /*05e0*/  WARPSYNC.ALL ;  /* 0x0000000000007948 */ /* 0x000fee0003800000 */
[----:B------:R-:W-:Y:S01]  /*05f0*/  BAR.SYNC.DEFER_BLOCKING 0x0 ;  /* 0x0000000000007b1d */ /* 0x000fe20000010000 */
[----:B---3--:R-:W-:-:S13]  /*0600*/  ISETP.GE.AND P0, PT, R7, R16, PT ;  /* 0x000000100700720c */ /* 0x008fda0003f06270 */
[----:B------:R-:W-:Y:S05]  /*0610*/  @P0 EXIT ;  /* 0x000000000000094d */ /* 0x000fea0003800000 */
[----:B------:R-:W3:Y:S01]  /*0620*/  S2UR UR5, SR_CgaCtaId ;  /* 0x00000000000579c3 */ /* 0x000ee20000008800 */
[----:B------:R-:W-:-:S07]  /*0630*/  UMOV UR4, 0x400 ;  /* 0x0000040000047882 */ /* 0x000fce0000000000 */
[----:B------:R-:W4:Y:S01]  /*0640*/  LDC.64 R8, c[0x0][0x388] ;  /* 0x0000e200ff087b82 */ /* 0x000f220000000a00 */
[----:B---3--:R-:W-:-:S09]  /*0650*/  ULEA UR4, UR5, UR4, 0x18 ;  /* 0x0000000405047291 */ /* 0x008fd2000f8ec0ff */
[----:B--2---:R-:W2:Y:S02]  /*0660*/  LDS R0, [UR4] ;  /* 0x00000004ff007984 */ /* 0x004ea40008000800 */
[----:B------:R-:W3:Y:S02]  /*0670*/  LDCU.64 UR4, c[0x0][0x390] ;  /* 0x00007200ff0477ac */ /* 0x000ee40008000a00 */
.L_x_85:
[----:B0-----:R-:W-:-:S04]  /*0680*/  IMAD.WIDE R10, R7, 0x4, R4 ;  /* 0x00000004070a7825 */ /* 0x001fc800078e0204 */
[C---:B----4-:R-:W-:Y:S02]  /*0690*/  IMAD.WIDE R12, R7.reuse, 0x4, R8 ;  /* 0x00000004070c7825 */ /* 0x050fe400078e0208 */
[----:B------:R-:W2:Y:S04]  /*06a0*/  LDG.E.CONSTANT R11, desc[UR8][R10.64] ;  /* 0x000000080a0b7981 */ /* 0x000ea8000c1e9900 */
[----:B------:R-:W4:Y:S01]  /*06b0*/  LDG.E.CONSTANT R12, desc[UR8][R12.64] ;  /* 0x000000080c0c7981 */ /* 0x000f22000c1e9900 */
[----:B-1----:R-:W-:Y:S02]  /*06c0*/  SHF.R.S32.HI R3, RZ, 0x1f, R7 ;  /* 0x0000001fff037819 */ /* 0x002fe40000011407 */
[----:B------:R-:W-:Y:S01]  /*06d0*/  IADD3 R6, P0, PT, R2, R7, RZ ;  /* 0x0000000702067210 */ /* 0x000fe20007f1e0ff */
[----:B------:R-:W-:-:S03]  /*06e0*/  VIADD R7, R7, UR6 ;  /* 0x0000000607077c36 */ /* 0x000fc60008000000 */
[----:B------:R-:W-:Y:S02]  /*06f0*/  LEA.HI.X.SX32 R15, R2, R3, 0x1, P0 ;  /* 0x00000003020f7211 */ /* 0x000fe400000f0eff */
[----:B---3--:R-:W-:-:S04]  /*0700*/  LEA R14, P0, R6, UR4, 0x2 ;  /* 0x00000004060e7c11 */ /* 0x008fc8000f8010ff */
[----:B------:R-:W-:Y:S02]  /*0710*/  LEA.HI.X R15, R6, UR5, R15, 0x2, P0 ;  /* 0x00000005060f7c11 */ /* 0x000fe400080f140f */
[----:B------:R-:W-:Y:S01]  /*0720*/  ISETP.GE.AND P0, PT, R7, R16, PT ;  /* 0x000000100700720c */ /* 0x000fe20003f06270 */
[----:B--2---:R-:W-:-:S04]  /*0730*/  FMUL R3, R0, R11 ;  /* 0x0000000b00037220 */ /* 0x004fc80000400000 */
[----:B----4-:R-:W-:-:S05]  /*0740*/  FMUL R3, R3, R12 ;  /* 0x0000000c03037220 */ /* 0x010fca0000400000 */
[----:B------:R0:W-:Y:S03]  /*0750*/  STG.E desc[UR8][R14.64], R3 ;  /* 0x000000030e007986 */ /* 0x0001e6000c101908 */
[----:B------:R-:W-:Y:S05]  /*0760*/  @!P0 BRA `(.L_x_85) ;  /* 0xfffffffc00c48947 */ /* 0x000fea000383ffff */
[----:B------:R-:W-:Y:S05]  /*0770*/  EXIT ;  /* 0x000000000000794d */ /* 0x000fea0003800000 */
.L_x_82:
[----:B------:R-:W-:Y:S01]  /*0780*/  IMAD.MOV.U32 R13, RZ, RZ, 0x10 ;  /* 0x00000010ff0d7424 */ /* 0x000fe200078e00ff */
[----:B------:R-:W-:Y:S01]  /*0790*/  MOV R12, 0xffffffff ;  /* 0xffffffff000c7802 */ /* 0x000fe20000000f00 */
[----:B------:R-:W-:-:S07]  /*07a0*/  IMAD.MOV.U32 R14, RZ, RZ, 0x1f ;  /* 0x0000001fff0e7424 */ /* 0x000fce00078e00ff */
[----:B-1----:R-:W-:Y:S05]  /*07b0*/  WARPSYNC.COLLECTIVE R12, `(.L_x_86) ;  /* 0x000000000c087348 */ /* 0x002fea0003c00000 */
[----:B-1----:R0:W1:Y:S02]  /*07c0*/  SHFL.DOWN P0, R10, R3, R13, R14 ;  /* 0x0800000d030a7389 */ /* 0x002064000000000e */
[----:B01----:R-:W-:Y:S05]  /*07d0*/  ENDCOLLECTIVE ;  /* 0x000000000000791b */ /* 0x003fea0003800000 */
.L_x_86:
[----:B------:R-:W-:Y:S02]  /*07e0*/  IMAD.MOV.U32 R13, RZ, RZ, 0x8 ;  /* 0x00000008ff0d7424 */ /* 0x000fe400078e00ff */
[----:B------:R-:W-:-:S04]  /*07f0*/  IMAD.MOV.U32 R0, RZ, RZ, R10 ;  /* 0x000000ffff007224 */ /* 0x000fc800078e000a */
[----:B------:R-:W-:-:S04]  /*0800*/  FADD R0, R0, R3 ;  /* 0x0000000300007221 */ /* 0x000fc80000000000 */
[----:B------:R-:W-:-:S07]  /*0810*/  IMAD.MOV.U32 R3, RZ, RZ, R0 ;  /* 0x000000ffff037224 */ /* 0x000fce00078e0000 */
[----:B------:R-:W-:Y:S05]  /*0820*/  WARPSYNC.COLLECTIVE R12, `(.L_x_87) ;  /* 0x000000000c087348 */ /* 0x000fea0003c00000 */
[----:B------:R0:W1:Y:S02]  /*0830*/  SHFL.DOWN P0, R10, R3, R13, R14 ;  /* 0x0800000d030a7389 */ /* 0x000064000000000e */
[----:B01----:R-:W-:Y:S05]  /*0840*/  ENDCOLLECTIVE ;  /* 0x000000000000791b */ /* 0x003fea0003800000 */
.L_x_87:
[----:B------:R-:W-:Y:S01]  /*0850*/  IMAD.MOV.U32 R13, RZ, RZ, 0x4 ;  /* 0x00000004ff0d7424 */ /* 0x000fe200078e00ff */
[----:B------:R-:W-:-:S05]  /*0860*/  MOV R9, R10 ;  /* 0x0000000a00097202 */ /* 0x000fca0000000f00 */
[----:B------:R-:W-:-:S04]  /*0870*/  FADD R9, R0, R9 ;  /* 0x0000000900097221 */ /* 0x000fc80000000000 */
[----:B------:R-:W-:-:S07]  /*0880*/  IMAD.MOV.U32 R3, RZ, RZ, R9 ;  /* 0x000000ffff037224 */ /* 0x000fce00078e0009 */
[----:B------:R-:W-:Y:S05]  /*0890*/  WARPSYNC.COLLECTIVE R12, `(.L_x_88) ;  /* 0x000000000c087348 */ /* 0x000fea0003c00000 */
[----:B------:R0:W1:Y:S02]  /*08a0*/  SHFL.DOWN P0, R10, R3, R13, R14 ;  /* 0x0800000d030a7389 */ /* 0x000064000000000e */
[----:B01----:R-:W-:Y:S05]  /*08b0*/  ENDCOLLECTIVE ;  /* 0x000000000000791b */ /* 0x003fea0003800000 */
.L_x_88:
[----:B------:R-:W-:Y:S02]  /*08c0*/  IMAD.MOV.U32 R13, RZ, RZ, 0x2 ;  /* 0x00000002ff0d7424 */ /* 0x000fe400078e00ff */
[----:B------:R-:W-:-:S04]  /*08d0*/  IMAD.MOV.U32 R8, RZ, RZ, R10 ;  /* 0x000000ffff087224 */ /* 0x000fc800078e000a */
[----:B------:R-:W-:-:S05]  /*08e0*/  FADD R8, R9, R8 ;  /* 0x0000000809087221 */ /* 0x000fca0000000000 */
[----:B------:R-:W-:-:S07]  /*08f0*/  MOV R3, R8 ;  /* 0x0000000800037202 */ /* 0x000fce0000000f00 */
[----:B------:R-:W-:Y:S05]  /*0900*/  WARPSYNC.COLLECTIVE R12, `(.L_x_89) ;  /* 0x000000000c087348 */ /* 0x000fea0003c00000 */
[----:B------:R0:W1:Y:S02]  /*0910*/  SHFL.DOWN P0, R10, R3, R13, R14 ;  /* 0x0800000d030a7389 */ /* 0x000064000000000e */
[----:B01----:R-:W-:Y:S05]  /*0920*/  ENDCOLLECTIVE ;  /* 0x000000000000791b */ /* 0x003fea0003800000 */
.L_x_89:
[----:B------:R-:W-:Y:S02]  /*0930*/  HFMA2 R13, -RZ, RZ, 0, 5.9604644775390625e-08 ;  /* 0x00000001ff0d7431 */ /* 0x000fe400000001ff */
[----:B------:R-:W-:-:S04]  /*0940*/  IMAD.MOV.U32 R11, RZ, RZ, R10 ;  /* 0x000000ffff0b7224 */ /* 0x000fc800078e000a */
[----:B------:R-:W-:-:S04]  /*0950*/  FADD R11, R8, R11 ;  /* 0x0000000b080b7221 */ /* 0x000fc80000000000 */
[----:B------:R-:W-:-:S07]  /*0960*/  IMAD.MOV.U32 R3, RZ, RZ, R11 ;  /* 0x000000ffff037224 */ /* 0x000fce00078e000b */
[----:B------:R-:W-:Y:S05]  /*0970*/  WARPSYNC.COLLECTIVE R12, `(.L_x_90) ;  /* 0x000000000c087348 */ /* 0x000fea0003c00000 */
[----:B------:R0:W1:Y:S02]  /*0980*/  SHFL.DOWN P0, R10, R3, R13, R14 ;  /* 0x0800000d030a7389 */ /* 0x000064000000000e */
[----:B01----:R-:W-:Y:S05]  /*0990*/  ENDCOLLECTIVE ;  /* 0x000000000000791b */ /* 0x003fea0003800000 */
.L_x_90:
[----:B------:R-:W-:Y:S05]  /*09a0*/  BRA `(.L_x_91) ;  /* 0xfffffff8009c7947 */ /* 0x000fea000383ffff */
        .weak           $__internal_4_$__cuda_sm3x_div_rn_noftz_f32_slowpath
        .type           $__internal_4_$__cuda_sm3x_div_rn_noftz_f32_slowpath,@function
        .size           $__internal_4_$__cuda_sm3x_div_rn_noftz_f32_slowpath,(.L_x_108 - $__internal_4_$__cuda_sm3x_div_rn_noftz_f32_slowpath)
$__internal_4_$__cuda_sm3x_div_rn_noftz_f32_slowpath:
[----:B------:R-:W-:Y:S01]  /*09b0*/  SHF.R.U32.HI R9, RZ, 0x17, R3 ;  /* 0x00000017ff097819 */ /* 0x000fe20000011603 */
[----:B------:R-:W-:Y:S01]  /*09c0*/  BSSY.RECONVERGENT B1, `(.L_x_92) ;  /* 0x0000064000017945 */ /* 0x000fe20003800200 */
[--C-:B------:R-:W-:Y:S01]  /*09d0*/  SHF.R.U32.HI R8, RZ, 0x17, R0.reuse ;  /* 0x00000017ff087819 */ /* 0x100fe20000011600 */
[----:B------:R-:W-:Y:S01]  /*09e0*/  IMAD.MOV.U32 R10, RZ, RZ, R0 ;  /* 0x000000ffff0a7224 */ /* 0x000fe200078e0000 */
[----:B------:R-:W-:Y:S02]  /*09f0*/  LOP3.LUT R9, R9, 0xff, RZ, 0xc0, !PT ;  /* 0x000000ff09097812 */ /* 0x000fe400078ec0ff */
[----:B------:R-:W-:Y:S02]  /*0a00*/  LOP3.LUT R14, R8, 0xff, RZ, 0xc0, !PT ;  /* 0x000000ff080e7812 */ /* 0x000fe400078ec0ff */
[----:B------:R-:W-:Y:S01]  /*0a10*/  MOV R11, R3 ;  /* 0x00000003000b7202 */ /* 0x000fe20000000f00 */
[----:B------:R-:W-:Y:S02]  /*0a20*/  VIADD R12, R9, 0xffffffff ;  /* 0xffffffff090c7836 */ /* 0x000fe40000000000 */
[----:B------:R-:W-:-:S03]  /*0a30*/  VIADD R13, R14, 0xffffffff ;  /* 0xffffffff0e0d7836 */ /* 0x000fc60000000000 */
[----:B------:R-:W-:-:S04]  /*0a40*/  ISETP.GT.U32.AND P0, PT, R12, 0xfd, PT ;  /* 0x000000fd0c00780c */ /* 0x000fc80003f04070 */
[----:B------:R-:W-:-:S13]  /*0a50*/  ISETP.GT.U32.OR P0, PT, R13, 0xfd, P0 ;  /* 0x000000fd0d00780c */ /* 0x000fda0000704470 */
[----:B------:R-:W-:Y:S01]  /*0a60*/  @!P0 IMAD.MOV.U32 R8, RZ, RZ, RZ ;  /* 0x000000ffff088224 */ /* 0x000fe200078e00ff */
[----:B------:R-:W-:Y:S06]  /*0a70*/  @!P0 BRA `(.L_x_93) ;  /* 0x00000000005c8947 */ /* 0x000fec0003800000 */
[----:B------:R-:W-:Y:S02]  /*0a80*/  FSETP.GTU.FTZ.AND P0, PT, |R0|, +INF , PT ;  /* 0x7f8000000000780b */ /* 0x000fe40003f1c200 */
        /* <DEDUP_REMOVED lines=20> */
[----:B------:R-:W-:-:S03]  /*0bd0*/  @!P1 FFMA R11, R3, 1.84467440737095516160e+19, RZ ;  /* 0x5f800000030b9823 */ /* 0x000fc600000000ff */
[----:B------:R-:W-:-:S07]  /*0be0*/  @!P1 IADD3 R8, PT, PT, R8, 0x40, RZ ;  /* 0x0000004008089810 */ /* 0x000fce0007ffe0ff */
.L_x_93:
[----:B------:R-:W-:Y:S01]  /*0bf0*/  LEA R0, R9, 0xc0800000, 0x17 ;  /* 0xc080000009007811 */ /* 0x000fe200078eb8ff */
[----:B------:R-:W-:Y:S01]  /*0c00*/  VIADD R3, R14, 0xffffff81 ;  /* 0xffffff810e037836 */ /* 0x000fe20000000000 */
[----:B------:R-:W-:Y:S03]  /*0c10*/  BSSY.RECONVERGENT B2, `(.L_x_98) ;  /* 0x0000035000027945 */ /* 0x000fe60003800200 */
[----:B------:R-:W-:Y:S01]  /*0c20*/  IMAD.IADD R11, R11, 0x1, -R0 ;  /* 0x000000010b0b7824 */ /* 0x000fe200078e0a00 */
[C---:B------:R-:W-:Y:S01]  /*0c30*/  IADD3 R9, PT, PT, R3.reuse, 0x7f, -R9 ;  /* 0x0000007f03097810 */ /* 0x040fe20007ffe809 */
[----:B------:R-:W-:Y:S02]  /*0c40*/  IMAD R0, R3, -0x800000, R10 ;  /* 0xff80000003007824 */ /* 0x000fe400078e020a */
[----:B------:R-:W0:Y:S01]  /*0c50*/  MUFU.RCP R12, R11 ;  /* 0x0000000b000c7308 */ /* 0x000e220000001000 */
[----:B------:R-:W-:Y:S01]  /*0c60*/  FADD.FTZ R13, -R11, -RZ ;  /* 0x800000ff0b0d7221 */ /* 0x000fe20000010100 */
[----:B------:R-:W-:-:S03]  /*0c70*/  IMAD.IADD R9, R9, 0x1, R8 ;  /* 0x0000000109097824 */ /* 0x000fc600078e0208 */
        /* <DEDUP_REMOVED lines=21> */
[-CC-:B------:R-:W-:Y:S01]  /*0dd0*/  FFMA.RM R8, R17, R13.reuse, R10.reuse ;  /* 0x0000000d11087223 */ /* 0x180fe2000000400a */
[C---:B------:R-:W-:Y:S02]  /*0de0*/  ISETP.NE.AND P2, PT, R11.reuse, RZ, PT ;  /* 0x000000ff0b00720c */ /* 0x040fe40003f45270 */
[----:B------:R-:W-:Y:S02]  /*0df0*/  ISETP.NE.AND P1, PT, R11, RZ, PT ;  /* 0x000000ff0b00720c */ /* 0x000fe40003f25270 */
[----:B------:R-:W-:Y:S01]  /*0e00*/  LOP3.LUT R9, R3, 0x7fffff, RZ, 0xc0, !PT ;  /* 0x007fffff03097812 */ /* 0x000fe200078ec0ff */
[----:B------:R-:W-:Y:S01]  /*0e10*/  FFMA.RP R3, R17, R13, R10 ;  /* 0x0000000d11037223 */ /* 0x000fe2000000800a */
[C---:B------:R-:W-:Y:S01]  /*0e20*/  VIADD R10, R11.reuse, 0x20 ;  /* 0x000000200b0a7836 */ /* 0x040fe20000000000 */
[----:B------:R-:W-:Y:S02]  /*0e30*/  IADD3 R11, PT, PT, -R11, RZ, RZ ;  /* 0x000000ff0b0b7210 */ /* 0x000fe40007ffe1ff */
        /* <DEDUP_REMOVED lines=14> */
.L_x_100:
[----:B------:R-:W-:-:S04]  /*0f20*/  LOP3.LUT R0, R0, 0x80000000, RZ, 0xc0, !PT ;  /* 0x8000000000007812 */ /* 0x000fc800078ec0ff */
[----:B------:R-:W-:Y:S01]  /*0f30*/  LOP3.LUT R0, R0, 0x7f800000, RZ, 0xfc, !PT ;  /* 0x7f80000000007812 */ /* 0x000fe200078efcff */
[----:B------:R-:W-:Y:S06]  /*0f40*/  BRA `(.L_x_101) ;  /* 0x0000000000047947 */ /* 0x000fec0003800000 */
.L_x_99:
[----:B------:R-:W-:-:S07]  /*0f50*/  IMAD R0, R9, 0x800000, R0 ;  /* 0x0080000009007824 */ /* 0x000fce00078e0200 */
.L_x_101:
[----:B------:R-:W-:Y:S05]  /*0f60*/  BSYNC.RECONVERGENT B2 ;  /* 0x0000000000027941 */ /* 0x000fea0003800200 */
.L_x_98:
[----:B------:R-:W-:Y:S05]  /*0f70*/  BRA `(.L_x_102) ;  /* 0x0000000000207947 */ /* 0x000fea0003800000 */
.L_x_97:
[----:B------:R-:W-:-:S04]  /*0f80*/  LOP3.LUT R0, R11, 0x80000000, R10, 0x48, !PT ;  /* 0x800000000b007812 */ /* 0x000fc800078e480a */
[----:B------:R-:W-:Y:S01]  /*0f90*/  LOP3.LUT R0, R0, 0x7f800000, RZ, 0xfc, !PT ;  /* 0x7f80000000007812 */ /* 0x000fe200078efcff */
[----:B------:R-:W-:Y:S06]  /*0fa0*/  BRA `(.L_x_102) ;  /* 0x0000000000147947 */ /* 0x000fec0003800000 */
.L_x_96:
[----:B------:R-:W-:Y:S01]  /*0fb0*/  LOP3.LUT R0, R11, 0x80000000, R10, 0x48, !PT ;  /* 0x800000000b007812 */ /* 0x000fe200078e480a */
[----:B------:R-:W-:Y:S06]  /*0fc0*/  BRA `(.L_x_102) ;  /* 0x00000000000c7947 */ /* 0x000fec0003800000 */
.L_x_95:
[----:B------:R-:W0:Y:S01]  /*0fd0*/  MUFU.RSQ R0, -QNAN ;  /* 0xffc0000000007908 */ /* 0x000e220000001400 */
[----:B------:R-:W-:Y:S05]  /*0fe0*/  BRA `(.L_x_102) ;  /* 0x0000000000047947 */ /* 0x000fea0003800000 */
.L_x_94:
[----:B------:R-:W-:-:S07]  /*0ff0*/  FADD.FTZ R0, R0, R3 ;  /* 0x0000000300007221 */ /* 0x000fce0000010000 */
.L_x_102:
[----:B------:R-:W-:Y:S05]  /*1000*/  BSYNC.RECONVERGENT B1 ;  /* 0x0000000000017941 */ /* 0x000fea0003800200 */
.L_x_92:
[----:B------:R-:W-:Y:S01]  /*1010*/  MOV R8, R6 ;  /* 0x0000000600087202 */ /* 0x000fe20000000f00 */
[----:B------:R-:W-:-:S04]  /*1020*/  IMAD.MOV.U32 R9, RZ, RZ, 0x0 ;  /* 0x00000000ff097424 */ /* 0x000fc800078e00ff */
[----:B0-----:R-:W-:Y:S05]  /*1030*/  RET.REL.NODEC R8 `(_Z15rms_norm_kernelPKfS0_Pfiif) ;  /* 0xffffffec08f07950 */ /* 0x001fea0003c3ffff */
.L_x_103:
        /* <DEDUP_REMOVED lines=12> */
.L_x_108:


//--------------------- .nv.global.init           --------------------------
	.section	.nv.global.init,"aw",@progbits
	.align	4
.nv.global.init:
	.type		__cudart_i2opi_f,@object
	.size		__cudart_i2opi_f,(.L_0 - __cudart_i2opi_f)
__cudart_i2opi_f:
        /*0000*/ 	.byte	0x41, 0x90, 0x43, 0x3c, 0x99, 0x95, 0x62, 0xdb, 0xc0, 0xdd, 0x34, 0xf5, 0xd1, 0x57, 0x27, 0xfc
        /*0010*/ 	.byte	0x29, 0x15, 0x44, 0x4e, 0x6e, 0x83, 0xf9, 0xa2
.L_0:


//--------------------- .nv.shared.reserved.0     --------------------------
	.section	.nv.shared.reserved.0,"aw",@nobits
	.weak		__nv_reservedSMEM_offset_0_alias
	.size		__nv_reservedSMEM_offset_0_alias, 0, 64
	.other		__nv_reservedSMEM_offset_0_alias,@"STO_CUDA_RESERVED_SHARED STV_DEFAULT"
__nv_reservedSMEM_offset_0_alias:
	.zero		0
	.zero		64


//--------------------- .nv.shared._Z15rms_norm_kernelPKfS0_Pfiif --------------------------
	.section	.nv.shared._Z15rms_norm_kernelPKfS0_Pfiif,"aw",@nobits
	.sectionflags	@""
	.align	4
.nv.shared._Z15rms_norm_kernelPKfS0_Pfiif:
	.zero		1156


//--------------------- .nv.constant0._Z19swiglu_fused_kernelPKfS0_S0_S0_S0_Pfiiib --------------------------
	.section	.nv.constant0._Z19swiglu_fused_kernelPKfS0_S0_S0_S0_Pfiiib,"a",@progbits
	.sectionflags	@""
	.align	4
.nv.constant0._Z19swiglu_fused_kernelPKfS0_S0_S0_S0_Pfiiib:
	.zero		957


//--------------------- .nv.constant0._Z13swiglu_kernelPKfS0_Pfii --------------------------
	.section	.nv.constant0._Z13swiglu_kernelPKfS0_Pfii,"a",@progbits
	.sectionflags	@""
	.align	4
.nv.constant0._Z13swiglu_kernelPKfS0_Pfii:
	.zero		928


//--------------------- .nv.constant0._Z22rope_precompute_kernelPfS_iif --------------------------
	.section	.nv.constant0._Z22rope_precompute_kernelPfS_iif,"a",@progbits
	.sectionflags	@""
	.align	4
.nv.constant0._Z22rope_precompute_kernelPfS_iif:
	.zero		924


//--------------------- .nv.constant0._Z11rope_kernelPfS_PKfS1_iiiii --------------------------
	.section	.nv.constant0._Z11rope_kernelPfS_PKfS1_iiiii,"a",@progbits
	.sectionflags	@""
	.align	4
.nv.constant0._Z11rope_kernelPfS_PKfS1_iiiii:
	.zero		948


//--------------------- .nv.constant0._Z15rms_norm_kernelPKfS0_Pfiif --------------------------
	.section	.nv.constant0._Z15rms_norm_kernelPKfS0_Pfiif,"a",@progbits
	.sectionflags	@""
	.align	4
.nv.constant0._Z15rms_norm_kernelPKfS0_Pfiif:
	.zero		932


//--------------------- SYMBOLS --------------------------

	.type		.nv.reservedSmem.offset0,@object
	.size		.nv.reservedSmem.offset0,0x4
	.type		.nv.reservedSmem.cap,@object
	.size		.nv.reservedSmem.cap,0x4
